//
// Generated by NVIDIA NVVM Compiler
//
// Compiler Build ID: CL-36424714
// Cuda compilation tools, release 13.0, V13.0.88
// Based on NVVM 20.0.0
//

.version 9.0
.target sm_100
.address_size 64

	// .globl	_Z26alternatingGraphPathSearchPiS_S_S_iiS_S_S_S_
// _ZZ26alternatingGraphPathSearchPiS_S_S_iiS_S_S_S_E9zeroFound has been demoted
// _ZZ26alternatingGraphPathSearchPiS_S_S_iiS_S_S_S_E16goToStep5_shared has been demoted

.visible .entry _Z26alternatingGraphPathSearchPiS_S_S_iiS_S_S_S_(
	.param .u64 .ptr .align 1 _Z26alternatingGraphPathSearchPiS_S_S_iiS_S_S_S__param_0,
	.param .u64 .ptr .align 1 _Z26alternatingGraphPathSearchPiS_S_S_iiS_S_S_S__param_1,
	.param .u64 .ptr .align 1 _Z26alternatingGraphPathSearchPiS_S_S_iiS_S_S_S__param_2,
	.param .u64 .ptr .align 1 _Z26alternatingGraphPathSearchPiS_S_S_iiS_S_S_S__param_3,
	.param .u32 _Z26alternatingGraphPathSearchPiS_S_S_iiS_S_S_S__param_4,
	.param .u32 _Z26alternatingGraphPathSearchPiS_S_S_iiS_S_S_S__param_5,
	.param .u64 .ptr .align 1 _Z26alternatingGraphPathSearchPiS_S_S_iiS_S_S_S__param_6,
	.param .u64 .ptr .align 1 _Z26alternatingGraphPathSearchPiS_S_S_iiS_S_S_S__param_7,
	.param .u64 .ptr .align 1 _Z26alternatingGraphPathSearchPiS_S_S_iiS_S_S_S__param_8,
	.param .u64 .ptr .align 1 _Z26alternatingGraphPathSearchPiS_S_S_iiS_S_S_S__param_9
)
{
	.reg .pred 	%p<41>;
	.reg .b32 	%r<152>;
	.reg .b64 	%rd<96>;
	// demoted variable
	.shared .align 4 .u32 _ZZ26alternatingGraphPathSearchPiS_S_S_iiS_S_S_S_E9zeroFound;
	// demoted variable
	.shared .align 4 .u32 _ZZ26alternatingGraphPathSearchPiS_S_S_iiS_S_S_S_E16goToStep5_shared;
	ld.param.u64 	%rd17, [_Z26alternatingGraphPathSearchPiS_S_S_iiS_S_S_S__param_0];
	ld.param.u64 	%rd18, [_Z26alternatingGraphPathSearchPiS_S_S_iiS_S_S_S__param_1];
	ld.param.u64 	%rd19, [_Z26alternatingGraphPathSearchPiS_S_S_iiS_S_S_S__param_2];
	ld.param.u64 	%rd20, [_Z26alternatingGraphPathSearchPiS_S_S_iiS_S_S_S__param_3];
	ld.param.u32 	%r55, [_Z26alternatingGraphPathSearchPiS_S_S_iiS_S_S_S__param_5];
	ld.param.u64 	%rd21, [_Z26alternatingGraphPathSearchPiS_S_S_iiS_S_S_S__param_8];
	ld.param.u64 	%rd22, [_Z26alternatingGraphPathSearchPiS_S_S_iiS_S_S_S__param_9];
	cvta.to.global.u64 	%rd1, %rd22;
	cvta.to.global.u64 	%rd2, %rd17;
	cvta.to.global.u64 	%rd3, %rd18;
	cvta.to.global.u64 	%rd4, %rd21;
	cvta.to.global.u64 	%rd5, %rd19;
	cvta.to.global.u64 	%rd23, %rd20;
	mov.u32 	%r1, %tid.x;
	mov.u32 	%r2, %ctaid.x;
	mov.u32 	%r56, %ntid.x;
	mul.wide.u32 	%rd24, %r2, 4;
	add.s64 	%rd25, %rd23, %rd24;
	ld.global.u32 	%r3, [%rd25];
	div.s32 	%r4, %r3, %r56;
	mul.lo.s32 	%r57, %r4, %r56;
	sub.s32 	%r5, %r3, %r57;
	setp.ge.s32 	%p2, %r1, %r5;
	@%p2 bra 	$L__BB0_2;
	add.s32 	%r136, %r4, 1;
	mad.lo.s32 	%r137, %r1, %r4, %r1;
	bra.uni 	$L__BB0_3;
$L__BB0_2:
	mad.lo.s32 	%r58, %r5, %r4, %r5;
	sub.s32 	%r59, %r1, %r5;
	mad.lo.s32 	%r137, %r59, %r4, %r58;
	mov.u32 	%r136, %r4;
$L__BB0_3:
	setp.ne.s32 	%p3, %r1, 0;
	@%p3 bra 	$L__BB0_5;
	mov.b32 	%r60, 0;
	st.shared.u32 	[_ZZ26alternatingGraphPathSearchPiS_S_S_iiS_S_S_S_E16goToStep5_shared], %r60;
$L__BB0_5:
	ld.param.u32 	%r135, [_Z26alternatingGraphPathSearchPiS_S_S_iiS_S_S_S__param_4];
	setp.gt.s32 	%p4, %r136, 0;
	setp.lt.s32 	%p5, %r137, %r3;
	and.pred  	%p1, %p4, %p5;
	mad.lo.s32 	%r11, %r135, %r2, %r137;
	mul.lo.s32 	%r62, %r1, %r4;
	not.b32 	%r63, %r62;
	add.s32 	%r64, %r3, %r63;
	min.s32 	%r65, %r1, %r5;
	sub.s32 	%r66, %r64, %r65;
	add.s32 	%r67, %r136, -1;
	min.u32 	%r12, %r66, %r67;
	add.s32 	%r68, %r12, 1;
	and.b32  	%r13, %r68, 3;
	and.b32  	%r14, %r68, -4;
	mov.b32 	%r143, 0;
	not.pred 	%p7, %p1;
$L__BB0_6:
	setp.ne.s32 	%p6, %r1, 0;
	bar.sync 	0;
	@%p6 bra 	$L__BB0_8;
	mov.b32 	%r69, 0;
	st.shared.u32 	[_ZZ26alternatingGraphPathSearchPiS_S_S_iiS_S_S_S_E9zeroFound], %r69;
$L__BB0_8:
	bar.sync 	0;
	@%p7 bra 	$L__BB0_50;
	setp.lt.u32 	%p8, %r12, 3;
	mov.b32 	%r147, 0;
	@%p8 bra 	$L__BB0_32;
	and.b32  	%r73, %r68, -4;
	neg.s32 	%r140, %r73;
	mov.u32 	%r139, %r11;
$L__BB0_11:
	mul.wide.s32 	%rd26, %r139, 4;
	add.s64 	%rd27, %rd5, %rd26;
	add.s64 	%rd6, %rd27, 8;
	ld.global.u32 	%r74, [%rd27];
	div.s32 	%r21, %r74, %r55;
	mul.lo.s32 	%r75, %r21, %r55;
	sub.s32 	%r20, %r74, %r75;
	mul.wide.s32 	%rd28, %r20, 4;
	add.s64 	%rd29, %rd4, %rd28;
	ld.global.u32 	%r22, [%rd29];
	mul.wide.s32 	%rd30, %r21, 4;
	add.s64 	%rd31, %rd3, %rd30;
	ld.volatile.global.u32 	%r76, [%rd31];
	setp.ne.s32 	%p9, %r76, 0;
	@%p9 bra 	$L__BB0_16;
	add.s64 	%rd7, %rd2, %rd28;
	ld.volatile.global.u32 	%r77, [%rd7];
	setp.ne.s32 	%p10, %r77, 0;
	@%p10 bra 	$L__BB0_16;
	add.s64 	%rd34, %rd1, %rd28;
	st.global.u32 	[%rd34], %r21;
	mov.b32 	%r78, 1;
	st.shared.u32 	[_ZZ26alternatingGraphPathSearchPiS_S_S_iiS_S_S_S_E9zeroFound], %r78;
	mov.b32 	%r143, 1;
	setp.eq.s32 	%p11, %r22, -1;
	@%p11 bra 	$L__BB0_15;
	st.volatile.global.u32 	[%rd7], %r143;
	membar.gl;
	mul.wide.s32 	%rd35, %r22, 4;
	add.s64 	%rd36, %rd3, %rd35;
	mov.b32 	%r80, 0;
	st.volatile.global.u32 	[%rd36], %r80;
	bra.uni 	$L__BB0_16;
$L__BB0_15:
	st.shared.u32 	[_ZZ26alternatingGraphPathSearchPiS_S_S_iiS_S_S_S_E16goToStep5_shared], %r143;
$L__BB0_16:
	ld.global.u32 	%r82, [%rd6+-4];
	div.s32 	%r25, %r82, %r55;
	mul.lo.s32 	%r83, %r25, %r55;
	sub.s32 	%r24, %r82, %r83;
	mul.wide.s32 	%rd37, %r24, 4;
	add.s64 	%rd38, %rd4, %rd37;
	ld.global.u32 	%r26, [%rd38];
	mul.wide.s32 	%rd39, %r25, 4;
	add.s64 	%rd40, %rd3, %rd39;
	ld.volatile.global.u32 	%r84, [%rd40];
	setp.ne.s32 	%p12, %r84, 0;
	@%p12 bra 	$L__BB0_21;
	add.s64 	%rd8, %rd2, %rd37;
	ld.volatile.global.u32 	%r85, [%rd8];
	setp.ne.s32 	%p13, %r85, 0;
	@%p13 bra 	$L__BB0_21;
	add.s64 	%rd43, %rd1, %rd37;
	st.global.u32 	[%rd43], %r25;
	mov.b32 	%r86, 1;
	st.shared.u32 	[_ZZ26alternatingGraphPathSearchPiS_S_S_iiS_S_S_S_E9zeroFound], %r86;
	mov.b32 	%r143, 1;
	setp.eq.s32 	%p14, %r26, -1;
	@%p14 bra 	$L__BB0_20;
	st.volatile.global.u32 	[%rd8], %r143;
	membar.gl;
	mul.wide.s32 	%rd44, %r26, 4;
	add.s64 	%rd45, %rd3, %rd44;
	mov.b32 	%r88, 0;
	st.volatile.global.u32 	[%rd45], %r88;
	bra.uni 	$L__BB0_21;
$L__BB0_20:
	st.shared.u32 	[_ZZ26alternatingGraphPathSearchPiS_S_S_iiS_S_S_S_E16goToStep5_shared], %r143;
$L__BB0_21:
	ld.global.u32 	%r90, [%rd6];
	div.s32 	%r29, %r90, %r55;
	mul.lo.s32 	%r91, %r29, %r55;
	sub.s32 	%r28, %r90, %r91;
	mul.wide.s32 	%rd46, %r28, 4;
	add.s64 	%rd47, %rd4, %rd46;
	ld.global.u32 	%r30, [%rd47];
	mul.wide.s32 	%rd48, %r29, 4;
	add.s64 	%rd49, %rd3, %rd48;
	ld.volatile.global.u32 	%r92, [%rd49];
	setp.ne.s32 	%p15, %r92, 0;
	@%p15 bra 	$L__BB0_26;
	add.s64 	%rd9, %rd2, %rd46;
	ld.volatile.global.u32 	%r93, [%rd9];
	setp.ne.s32 	%p16, %r93, 0;
	@%p16 bra 	$L__BB0_26;
	add.s64 	%rd52, %rd1, %rd46;
	st.global.u32 	[%rd52], %r29;
	mov.b32 	%r94, 1;
	st.shared.u32 	[_ZZ26alternatingGraphPathSearchPiS_S_S_iiS_S_S_S_E9zeroFound], %r94;
	mov.b32 	%r143, 1;
	setp.eq.s32 	%p17, %r30, -1;
	@%p17 bra 	$L__BB0_25;
	st.volatile.global.u32 	[%rd9], %r143;
	membar.gl;
	mul.wide.s32 	%rd53, %r30, 4;
	add.s64 	%rd54, %rd3, %rd53;
	mov.b32 	%r96, 0;
	st.volatile.global.u32 	[%rd54], %r96;
	bra.uni 	$L__BB0_26;
$L__BB0_25:
	st.shared.u32 	[_ZZ26alternatingGraphPathSearchPiS_S_S_iiS_S_S_S_E16goToStep5_shared], %r143;
$L__BB0_26:
	ld.global.u32 	%r98, [%rd6+4];
	div.s32 	%r33, %r98, %r55;
	mul.lo.s32 	%r99, %r33, %r55;
	sub.s32 	%r32, %r98, %r99;
	mul.wide.s32 	%rd55, %r32, 4;
	add.s64 	%rd56, %rd4, %rd55;
	ld.global.u32 	%r34, [%rd56];
	mul.wide.s32 	%rd57, %r33, 4;
	add.s64 	%rd58, %rd3, %rd57;
	ld.volatile.global.u32 	%r100, [%rd58];
	setp.ne.s32 	%p18, %r100, 0;
	@%p18 bra 	$L__BB0_31;
	add.s64 	%rd10, %rd2, %rd55;
	ld.volatile.global.u32 	%r101, [%rd10];
	setp.ne.s32 	%p19, %r101, 0;
	@%p19 bra 	$L__BB0_31;
	add.s64 	%rd61, %rd1, %rd55;
	st.global.u32 	[%rd61], %r33;
	mov.b32 	%r102, 1;
	st.shared.u32 	[_ZZ26alternatingGraphPathSearchPiS_S_S_iiS_S_S_S_E9zeroFound], %r102;
	mov.b32 	%r143, 1;
	setp.eq.s32 	%p20, %r34, -1;
	@%p20 bra 	$L__BB0_30;
	st.volatile.global.u32 	[%rd10], %r143;
	membar.gl;
	mul.wide.s32 	%rd62, %r34, 4;
	add.s64 	%rd63, %rd3, %rd62;
	mov.b32 	%r104, 0;
	st.volatile.global.u32 	[%rd63], %r104;
	bra.uni 	$L__BB0_31;
$L__BB0_30:
	st.shared.u32 	[_ZZ26alternatingGraphPathSearchPiS_S_S_iiS_S_S_S_E16goToStep5_shared], %r143;
$L__BB0_31:
	add.s32 	%r140, %r140, 4;
	add.s32 	%r139, %r139, 4;
	setp.ne.s32 	%p21, %r140, 0;
	mov.u32 	%r147, %r14;
	@%p21 bra 	$L__BB0_11;
$L__BB0_32:
	setp.eq.s32 	%p22, %r13, 0;
	@%p22 bra 	$L__BB0_50;
	add.s32 	%r106, %r11, %r147;
	mul.wide.s32 	%rd64, %r106, 4;
	add.s64 	%rd11, %rd5, %rd64;
	ld.global.u32 	%r107, [%rd11];
	div.s32 	%r42, %r107, %r55;
	mul.lo.s32 	%r108, %r42, %r55;
	sub.s32 	%r41, %r107, %r108;
	mul.wide.s32 	%rd65, %r41, 4;
	add.s64 	%rd66, %rd4, %rd65;
	ld.global.u32 	%r43, [%rd66];
	mul.wide.s32 	%rd67, %r42, 4;
	add.s64 	%rd68, %rd3, %rd67;
	ld.volatile.global.u32 	%r109, [%rd68];
	setp.ne.s32 	%p23, %r109, 0;
	@%p23 bra 	$L__BB0_38;
	add.s64 	%rd12, %rd2, %rd65;
	ld.volatile.global.u32 	%r110, [%rd12];
	setp.ne.s32 	%p24, %r110, 0;
	@%p24 bra 	$L__BB0_38;
	add.s64 	%rd71, %rd1, %rd65;
	st.global.u32 	[%rd71], %r42;
	mov.b32 	%r111, 1;
	st.shared.u32 	[_ZZ26alternatingGraphPathSearchPiS_S_S_iiS_S_S_S_E9zeroFound], %r111;
	mov.b32 	%r143, 1;
	setp.eq.s32 	%p25, %r43, -1;
	@%p25 bra 	$L__BB0_37;
	st.volatile.global.u32 	[%rd12], %r143;
	membar.gl;
	mul.wide.s32 	%rd72, %r43, 4;
	add.s64 	%rd73, %rd3, %rd72;
	mov.b32 	%r113, 0;
	st.volatile.global.u32 	[%rd73], %r113;
	bra.uni 	$L__BB0_38;
$L__BB0_37:
	st.shared.u32 	[_ZZ26alternatingGraphPathSearchPiS_S_S_iiS_S_S_S_E16goToStep5_shared], %r143;
$L__BB0_38:
	setp.eq.s32 	%p26, %r13, 1;
	@%p26 bra 	$L__BB0_50;
	ld.global.u32 	%r115, [%rd11+4];
	div.s32 	%r46, %r115, %r55;
	mul.lo.s32 	%r116, %r46, %r55;
	sub.s32 	%r45, %r115, %r116;
	mul.wide.s32 	%rd74, %r45, 4;
	add.s64 	%rd75, %rd4, %rd74;
	ld.global.u32 	%r47, [%rd75];
	mul.wide.s32 	%rd76, %r46, 4;
	add.s64 	%rd77, %rd3, %rd76;
	ld.volatile.global.u32 	%r117, [%rd77];
	setp.ne.s32 	%p27, %r117, 0;
	@%p27 bra 	$L__BB0_44;
	add.s64 	%rd13, %rd2, %rd74;
	ld.volatile.global.u32 	%r118, [%rd13];
	setp.ne.s32 	%p28, %r118, 0;
	@%p28 bra 	$L__BB0_44;
	add.s64 	%rd80, %rd1, %rd74;
	st.global.u32 	[%rd80], %r46;
	mov.b32 	%r119, 1;
	st.shared.u32 	[_ZZ26alternatingGraphPathSearchPiS_S_S_iiS_S_S_S_E9zeroFound], %r119;
	mov.b32 	%r143, 1;
	setp.eq.s32 	%p29, %r47, -1;
	@%p29 bra 	$L__BB0_43;
	st.volatile.global.u32 	[%rd13], %r143;
	membar.gl;
	mul.wide.s32 	%rd81, %r47, 4;
	add.s64 	%rd82, %rd3, %rd81;
	mov.b32 	%r121, 0;
	st.volatile.global.u32 	[%rd82], %r121;
	bra.uni 	$L__BB0_44;
$L__BB0_43:
	st.shared.u32 	[_ZZ26alternatingGraphPathSearchPiS_S_S_iiS_S_S_S_E16goToStep5_shared], %r143;
$L__BB0_44:
	setp.eq.s32 	%p30, %r13, 2;
	@%p30 bra 	$L__BB0_50;
	ld.global.u32 	%r123, [%rd11+8];
	div.s32 	%r50, %r123, %r55;
	mul.lo.s32 	%r124, %r50, %r55;
	sub.s32 	%r49, %r123, %r124;
	mul.wide.s32 	%rd83, %r49, 4;
	add.s64 	%rd84, %rd4, %rd83;
	ld.global.u32 	%r51, [%rd84];
	mul.wide.s32 	%rd85, %r50, 4;
	add.s64 	%rd86, %rd3, %rd85;
	ld.volatile.global.u32 	%r125, [%rd86];
	setp.ne.s32 	%p31, %r125, 0;
	@%p31 bra 	$L__BB0_50;
	add.s64 	%rd14, %rd2, %rd83;
	ld.volatile.global.u32 	%r126, [%rd14];
	setp.ne.s32 	%p32, %r126, 0;
	@%p32 bra 	$L__BB0_50;
	add.s64 	%rd89, %rd1, %rd83;
	st.global.u32 	[%rd89], %r50;
	mov.b32 	%r127, 1;
	st.shared.u32 	[_ZZ26alternatingGraphPathSearchPiS_S_S_iiS_S_S_S_E9zeroFound], %r127;
	mov.b32 	%r143, 1;
	setp.eq.s32 	%p33, %r51, -1;
	@%p33 bra 	$L__BB0_49;
	st.volatile.global.u32 	[%rd14], %r143;
	membar.gl;
	mul.wide.s32 	%rd90, %r51, 4;
	add.s64 	%rd91, %rd3, %rd90;
	mov.b32 	%r129, 0;
	st.volatile.global.u32 	[%rd91], %r129;
	bra.uni 	$L__BB0_50;
$L__BB0_49:
	st.shared.u32 	[_ZZ26alternatingGraphPathSearchPiS_S_S_iiS_S_S_S_E16goToStep5_shared], %r143;
$L__BB0_50:
	bar.sync 	0;
	ld.shared.u32 	%r131, [_ZZ26alternatingGraphPathSearchPiS_S_S_iiS_S_S_S_E9zeroFound];
	setp.eq.s32 	%p34, %r131, 1;
	ld.shared.u32 	%r132, [_ZZ26alternatingGraphPathSearchPiS_S_S_iiS_S_S_S_E16goToStep5_shared];
	setp.eq.s32 	%p35, %r132, 0;
	and.pred  	%p36, %p34, %p35;
	@%p36 bra 	$L__BB0_6;
	setp.ne.s32 	%p37, %r1, 0;
	setp.eq.s32 	%p38, %r132, 0;
	or.pred  	%p39, %p37, %p38;
	@%p39 bra 	$L__BB0_53;
	ld.param.u64 	%rd95, [_Z26alternatingGraphPathSearchPiS_S_S_iiS_S_S_S__param_7];
	cvta.to.global.u64 	%rd92, %rd95;
	mov.b32 	%r133, 1;
	st.global.u32 	[%rd92], %r133;
$L__BB0_53:
	setp.eq.s32 	%p40, %r143, 0;
	@%p40 bra 	$L__BB0_55;
	ld.param.u64 	%rd94, [_Z26alternatingGraphPathSearchPiS_S_S_iiS_S_S_S__param_6];
	cvta.to.global.u64 	%rd93, %rd94;
	mov.b32 	%r134, 1;
	st.global.u32 	[%rd93], %r134;
$L__BB0_55:
	ret;

}


// ===== COMPILED SASS (sm_100) =====

	.target	sm_100

	.elftype	@"ET_EXEC"


//--------------------- .note.nv.tkinfo           --------------------------
	.section	.note.nv.tkinfo,"",@"SHT_NOTE"
	.sectionflags	@"SHF_NOTE_NV_TKINFO"
	.tkinfo
        /*0018*/ 	.word	0x00000002
        /*0030*/ 	.string	""
        /*0030*/ 	.string	"ptxas"
        /*0030*/ 	.string	"Cuda compilation tools, release 13.0, V13.0.88"
        /*0030*/ 	.string	"Build cuda_13.0.r13.0/compiler.36424714_0"
        /*0030*/ 	.string	"-arch sm_100 -m 64 "



//--------------------- .note.nv.cuinfo           --------------------------
	.section	.note.nv.cuinfo,"",@"SHT_NOTE"
	.sectionflags	@"SHF_NOTE_NV_CUINFO"
        /*0018*/ 	.short	0x0002
        /*001a*/ 	.short	0x0064
        /*001c*/ 	.short	0x0082
	.zero		2


//--------------------- .nv.info                  --------------------------
	.section	.nv.info,"",@"SHT_CUDA_INFO"
	.align	4


	//----- nvinfo : EIATTR_REGCOUNT
	.align		4
        /*0000*/ 	.byte	0x04, 0x2f
        /*0002*/ 	.short	(.L_1 - .L_0)
	.align		4
.L_0:
        /*0004*/ 	.word	index@(_Z26alternatingGraphPathSearchPiS_S_S_iiS_S_S_S_)
        /*0008*/ 	.word	0x00000020


	//----- nvinfo : EIATTR_FRAME_SIZE
	.align		4
.L_1:
        /*000c*/ 	.byte	0x04, 0x11
        /*000e*/ 	.short	(.L_3 - .L_2)
	.align		4
.L_2:
        /*0010*/ 	.word	index@(_Z26alternatingGraphPathSearchPiS_S_S_iiS_S_S_S_)
        /*0014*/ 	.word	0x00000000


	//----- nvinfo : EIATTR_MIN_STACK_SIZE
	.align		4
.L_3:
        /*0018*/ 	.byte	0x04, 0x12
        /*001a*/ 	.short	(.L_5 - .L_4)
	.align		4
.L_4:
        /*001c*/ 	.word	index@(_Z26alternatingGraphPathSearchPiS_S_S_iiS_S_S_S_)
        /*0020*/ 	.word	0x00000000
.L_5:


//--------------------- .nv.compat                --------------------------
	.section	.nv.compat,"",@"SHT_CUDA_COMPAT_INFO"
	.align	4
        /*0000*/ 	.byte	0x02, 0x09, 0x00, 0x00, 0x02, 0x02, 0x01, 0x00, 0x02, 0x05, 0x05, 0x00, 0x03, 0x07, 0x01, 0x01
        /*0010*/ 	.byte	0x02, 0x03, 0x00, 0x00, 0x02, 0x06, 0x01, 0x00, 0x04, 0x0b, 0x08, 0x00, 0x09, 0x00, 0x00, 0x00
        /*0020*/ 	.byte	0x00, 0x00, 0x00, 0x00


//--------------------- .nv.info._Z26alternatingGraphPathSearchPiS_S_S_iiS_S_S_S_ --------------------------
	.section	.nv.info._Z26alternatingGraphPathSearchPiS_S_S_iiS_S_S_S_,"",@"SHT_CUDA_INFO"
	.sectionflags	@""
	.align	4


	//----- nvinfo : EIATTR_CUDA_API_VERSION
	.align		4
        /*0000*/ 	.byte	0x04, 0x37
        /*0002*/ 	.short	(.L_7 - .L_6)
.L_6:
        /*0004*/ 	.word	0x00000082


	//----- nvinfo : EIATTR_KPARAM_INFO
	.align		4
.L_7:
        /*0008*/ 	.byte	0x04, 0x17
        /*000a*/ 	.short	(.L_9 - .L_8)
.L_8:
        /*000c*/ 	.word	0x00000000
        /*0010*/ 	.short	0x0009
        /*0012*/ 	.short	0x0040
        /*0014*/ 	.byte	0x00, 0xf5, 0x21, 0x00


	//----- nvinfo : EIATTR_KPARAM_INFO
	.align		4
.L_9:
        /*0018*/ 	.byte	0x04, 0x17
        /*001a*/ 	.short	(.L_11 - .L_10)
.L_10:
        /*001c*/ 	.word	0x00000000
        /*0020*/ 	.short	0x0008
        /*0022*/ 	.short	0x0038
        /*0024*/ 	.byte	0x00, 0xf5, 0x21, 0x00


	//----- nvinfo : EIATTR_KPARAM_INFO
	.align		4
.L_11:
        /*0028*/ 	.byte	0x04, 0x17
        /*002a*/ 	.short	(.L_13 - .L_12)
.L_12:
        /*002c*/ 	.word	0x00000000
        /*0030*/ 	.short	0x0007
        /*0032*/ 	.short	0x0030
        /*0034*/ 	.byte	0x00, 0xf5, 0x21, 0x00


	//----- nvinfo : EIATTR_KPARAM_INFO
	.align		4
.L_13:
        /*0038*/ 	.byte	0x04, 0x17
        /*003a*/ 	.short	(.L_15 - .L_14)
.L_14:
        /*003c*/ 	.word	0x00000000
        /*0040*/ 	.short	0x0006
        /*0042*/ 	.short	0x0028
        /*0044*/ 	.byte	0x00, 0xf5, 0x21, 0x00


	//----- nvinfo : EIATTR_KPARAM_INFO
	.align		4
.L_15:
        /*0048*/ 	.byte	0x04, 0x17
        /*004a*/ 	.short	(.L_17 - .L_16)
.L_16:
        /*004c*/ 	.word	0x00000000
        /*0050*/ 	.short	0x0005
        /*0052*/ 	.short	0x0024
        /*0054*/ 	.byte	0x00, 0xf0, 0x11, 0x00


	//----- nvinfo : EIATTR_KPARAM_INFO
	.align		4
.L_17:
        /*0058*/ 	.byte	0x04, 0x17
        /*005a*/ 	.short	(.L_19 - .L_18)
.L_18:
        /*005c*/ 	.word	0x00000000
        /*0060*/ 	.short	0x0004
        /*0062*/ 	.short	0x0020
        /*0064*/ 	.byte	0x00, 0xf0, 0x11, 0x00


	//----- nvinfo : EIATTR_KPARAM_INFO
	.align		4
.L_19:
        /*0068*/ 	.byte	0x04, 0x17
        /*006a*/ 	.short	(.L_21 - .L_20)
.L_20:
        /*006c*/ 	.word	0x00000000
        /*0070*/ 	.short	0x0003
        /*0072*/ 	.short	0x0018
        /*0074*/ 	.byte	0x00, 0xf5, 0x21, 0x00


	//----- nvinfo : EIATTR_KPARAM_INFO
	.align		4
.L_21:
        /*0078*/ 	.byte	0x04, 0x17
        /*007a*/ 	.short	(.L_23 - .L_22)
.L_22:
        /*007c*/ 	.word	0x00000000
        /*0080*/ 	.short	0x0002
        /*0082*/ 	.short	0x0010
        /*0084*/ 	.byte	0x00, 0xf5, 0x21, 0x00


	//----- nvinfo : EIATTR_KPARAM_INFO
	.align		4
.L_23:
        /*0088*/ 	.byte	0x04, 0x17
        /*008a*/ 	.short	(.L_25 - .L_24)
.L_24:
        /*008c*/ 	.word	0x00000000
        /*0090*/ 	.short	0x0001
        /*0092*/ 	.short	0x0008
        /*0094*/ 	.byte	0x00, 0xf5, 0x21, 0x00


	//----- nvinfo : EIATTR_KPARAM_INFO
	.align		4
.L_25:
        /*0098*/ 	.byte	0x04, 0x17
        /*009a*/ 	.short	(.L_27 - .L_26)
.L_26:
        /*009c*/ 	.word	0x00000000
        /*00a0*/ 	.short	0x0000
        /*00a2*/ 	.short	0x0000
        /*00a4*/ 	.byte	0x00, 0xf5, 0x21, 0x00


	//----- nvinfo : EIATTR_SPARSE_MMA_MASK
	.align		4
.L_27:
        /*00a8*/ 	.byte	0x03, 0x50
        /*00aa*/ 	.short	0x0000


	//----- nvinfo : EIATTR_MAXREG_COUNT
	.align		4
        /*00ac*/ 	.byte	0x03, 0x1b
        /*00ae*/ 	.short	0x00ff


	//----- nvinfo : EIATTR_NUM_BARRIERS
	.align		4
        /*00b0*/ 	.byte	0x02, 0x4c
        /*00b2*/ 	.byte	0x01
	.zero		1


	//----- nvinfo : EIATTR_MERCURY_ISA_VERSION
	.align		4
        /*00b4*/ 	.byte	0x03, 0x5f
        /*00b6*/ 	.short	0x0101


	//----- nvinfo : EIATTR_VRC_CTA_INIT_COUNT
	.align		4
        /*00b8*/ 	.byte	0x02, 0x4a
	.zero		1
	.zero		1


	//----- nvinfo : EIATTR_EXIT_INSTR_OFFSETS
	.align		4
        /*00bc*/ 	.byte	0x04, 0x1c
        /*00be*/ 	.short	(.L_29 - .L_28)


	//   ....[0]....
.L_28:
        /*00c0*/ 	.word	0x00001e70


	//   ....[1]....
        /*00c4*/ 	.word	0x00001eb0


	//----- nvinfo : EIATTR_CRS_STACK_SIZE
	.align		4
.L_29:
        /*00c8*/ 	.byte	0x04, 0x1e
        /*00ca*/ 	.short	(.L_31 - .L_30)
.L_30:
        /*00cc*/ 	.word	0x00000000


	//----- nvinfo : EIATTR_CBANK_PARAM_SIZE
	.align		4
.L_31:
        /*00d0*/ 	.byte	0x03, 0x19
        /*00d2*/ 	.short	0x0048


	//----- nvinfo : EIATTR_PARAM_CBANK
	.align		4
        /*00d4*/ 	.byte	0x04, 0x0a
        /*00d6*/ 	.short	(.L_33 - .L_32)
	.align		4
.L_32:
        /*00d8*/ 	.word	index@(.nv.constant0._Z26alternatingGraphPathSearchPiS_S_S_iiS_S_S_S_)
        /*00dc*/ 	.short	0x0380
        /*00de*/ 	.short	0x0048


	//----- nvinfo : EIATTR_SW_WAR
	.align		4
.L_33:
        /*00e0*/ 	.byte	0x04, 0x36
        /*00e2*/ 	.short	(.L_35 - .L_34)
.L_34:
        /*00e4*/ 	.word	0x00000008
.L_35:


//--------------------- .nv.callgraph             --------------------------
	.section	.nv.callgraph,"",@"SHT_CUDA_CALLGRAPH"
	.align	4
	.sectionentsize	8
	.align		4
        /*0000*/ 	.word	0x00000000
	.align		4
        /*0004*/ 	.word	0xffffffff
	.align		4
        /*0008*/ 	.word	0x00000000
	.align		4
        /*000c*/ 	.word	0xfffffffe
	.align		4
        /*0010*/ 	.word	0x00000000
	.align		4
        /*0014*/ 	.word	0xfffffffd
	.align		4
        /*0018*/ 	.word	0x00000000
	.align		4
        /*001c*/ 	.word	0xfffffffc


//--------------------- .text._Z26alternatingGraphPathSearchPiS_S_S_iiS_S_S_S_ --------------------------
	.section	.text._Z26alternatingGraphPathSearchPiS_S_S_iiS_S_S_S_,"ax",@progbits
	.align	128
        .global         _Z26alternatingGraphPathSearchPiS_S_S_iiS_S_S_S_
        .type           _Z26alternatingGraphPathSearchPiS_S_S_iiS_S_S_S_,@function
        .size           _Z26alternatingGraphPathSearchPiS_S_S_iiS_S_S_S_,(.L_x_27 - _Z26alternatingGraphPathSearchPiS_S_S_iiS_S_S_S_)
        .other          _Z26alternatingGraphPathSearchPiS_S_S_iiS_S_S_S_,@"STO_CUDA_ENTRY STV_DEFAULT"
_Z26alternatingGraphPathSearchPiS_S_S_iiS_S_S_S_:
.text._Z26alternatingGraphPathSearchPiS_S_S_iiS_S_S_S_:
[----:B------:R-:W-:Y:S01]  /*0000*/  LDC R1, c[0x0][0x37c] ;  /* 0x0000df00ff017b82 */ /* 0x000fe20000000800 */
[----:B------:R-:W0:Y:S07]  /*0010*/  S2R R23, SR_CTAID.X ;  /* 0x0000000000177919 */ /* 0x000e2e0000002500 */
[----:B------:R-:W0:Y:S01]  /*0020*/  LDC.64 R2, c[0x0][0x398] ;  /* 0x0000e600ff027b82 */ /* 0x000e220000000a00 */
[----:B------:R-:W1:Y:S07]  /*0030*/  LDCU.64 UR6, c[0x0][0x358] ;  /* 0x00006b00ff0677ac */ /* 0x000e6e0008000a00 */
[----:B------:R-:W2:Y:S01]  /*0040*/  LDC R7, c[0x0][0x360] ;  /* 0x0000d800ff077b82 */ /* 0x000ea20000000800 */
[----:B------:R-:W3:Y:S01]  /*0050*/  S2R R26, SR_TID.X ;  /* 0x00000000001a7919 */ /* 0x000ee20000002100 */
[----:B------:R-:W4:Y:S01]  /*0060*/  LDCU UR4, c[0x0][0x3a0] ;  /* 0x00007400ff0477ac */ /* 0x000f220008000800 */
[----:B0-----:R-:W-:-:S05]  /*0070*/  IMAD.WIDE.U32 R2, R23, 0x4, R2 ;  /* 0x0000000417027825 */ /* 0x001fca00078e0002 */
[----:B-1----:R0:W5:Y:S01]  /*0080*/  LDG.E R0, desc[UR6][R2.64] ;  /* 0x0000000602007981 */ /* 0x002162000c1e1900 */
[----:B--2---:R-:W-:Y:S01]  /*0090*/  IABS R9, R7 ;  /* 0x0000000700097213 */ /* 0x004fe20000000000 */
[----:B------:R-:W-:-:S03]  /*00a0*/  IMAD.MOV.U32 R28, RZ, RZ, RZ ;  /* 0x000000ffff1c7224 */ /* 0x000fc600078e00ff */
[----:B------:R-:W1:Y:S01]  /*00b0*/  I2F.RP R6, R9 ;  /* 0x0000000900067306 */ /* 0x000e620000209400 */
[----:B---3--:R-:W-:Y:S02]  /*00c0*/  ISETP.NE.AND P3, PT, R26, RZ, PT ;  /* 0x000000ff1a00720c */ /* 0x008fe40003f65270 */
[----:B0-----:R-:W-:-:S04]  /*00d0*/  IABS R3, R7 ;  /* 0x0000000700037213 */ /* 0x001fc80000000000 */
[----:B------:R-:W-:Y:S01]  /*00e0*/  IADD3 R3, PT, PT, RZ, -R3, RZ ;  /* 0x80000003ff037210 */ /* 0x000fe20007ffe0ff */
[----:B-1----:R-:W0:Y:S02]  /*00f0*/  MUFU.RCP R6, R6 ;  /* 0x0000000600067308 */ /* 0x002e240000001000 */
[----:B0-----:R-:W-:-:S06]  /*0100*/  VIADD R4, R6, 0xffffffe ;  /* 0x0ffffffe06047836 */ /* 0x001fcc0000000000 */
[----:B------:R0:W1:Y:S02]  /*0110*/  F2I.FTZ.U32.TRUNC.NTZ R5, R4 ;  /* 0x0000000400057305 */ /* 0x000064000021f000 */
[----:B0-----:R-:W-:Y:S02]  /*0120*/  IMAD.MOV.U32 R4, RZ, RZ, RZ ;  /* 0x000000ffff047224 */ /* 0x001fe400078e00ff */
[----:B-1----:R-:W-:-:S04]  /*0130*/  IMAD.MOV R8, RZ, RZ, -R5 ;  /* 0x000000ffff087224 */ /* 0x002fc800078e0a05 */
[----:B------:R-:W-:-:S04]  /*0140*/  IMAD R11, R8, R9, RZ ;  /* 0x00000009080b7224 */ /* 0x000fc800078e02ff */
[----:B------:R-:W-:Y:S01]  /*0150*/  IMAD.HI.U32 R5, R5, R11, R4 ;  /* 0x0000000b05057227 */ /* 0x000fe200078e0004 */
[----:B-----5:R-:W-:-:S05]  /*0160*/  IABS R2, R0 ;  /* 0x0000000000027213 */ /* 0x020fca0000000000 */
[----:B------:R-:W-:-:S04]  /*0170*/  IMAD.HI.U32 R5, R5, R2, RZ ;  /* 0x0000000205057227 */ /* 0x000fc800078e00ff */
[----:B------:R-:W-:Y:S02]  /*0180*/  IMAD R2, R5, R3, R2 ;  /* 0x0000000305027224 */ /* 0x000fe400078e0202 */
[----:B------:R-:W0:Y:S03]  /*0190*/  @!P3 S2R R3, SR_CgaCtaId ;  /* 0x000000000003b919 */ /* 0x000e260000008800 */
[----:B------:R-:W-:-:S13]  /*01a0*/  ISETP.GT.U32.AND P1, PT, R9, R2, PT ;  /* 0x000000020900720c */ /* 0x000fda0003f24070 */
[----:B------:R-:W-:Y:S02]  /*01b0*/  @!P1 IMAD.IADD R2, R2, 0x1, -R9 ;  /* 0x0000000102029824 */ /* 0x000fe400078e0a09 */
[----:B------:R-:W-:Y:S01]  /*01c0*/  @!P1 VIADD R5, R5, 0x1 ;  /* 0x0000000105059836 */ /* 0x000fe20000000000 */
[----:B------:R-:W-:Y:S02]  /*01d0*/  ISETP.NE.AND P1, PT, R7, RZ, PT ;  /* 0x000000ff0700720c */ /* 0x000fe40003f25270 */
[----:B------:R-:W-:Y:S02]  /*01e0*/  ISETP.GE.U32.AND P0, PT, R2, R9, PT ;  /* 0x000000090200720c */ /* 0x000fe40003f06070 */
[----:B------:R-:W-:-:S04]  /*01f0*/  LOP3.LUT R2, R0, R7, RZ, 0x3c, !PT ;  /* 0x0000000700027212 */ /* 0x000fc800078e3cff */
[----:B------:R-:W-:-:S07]  /*0200*/  ISETP.GE.AND P2, PT, R2, RZ, PT ;  /* 0x000000ff0200720c */ /* 0x000fce0003f46270 */
[----:B------:R-:W-:-:S05]  /*0210*/  @P0 VIADD R5, R5, 0x1 ;  /* 0x0000000105050836 */ /* 0x000fca0000000000 */
[----:B------:R-:W-:-:S05]  /*0220*/  MOV R9, R5 ;  /* 0x0000000500097202 */ /* 0x000fca0000000f00 */
[----:B------:R-:W-:Y:S01]  /*0230*/  @!P2 IMAD.MOV R9, RZ, RZ, -R9 ;  /* 0x000000ffff09a224 */ /* 0x000fe200078e0a09 */
[----:B------:R-:W-:-:S05]  /*0240*/  @!P1 LOP3.LUT R9, RZ, R7, RZ, 0x33, !PT ;  /* 0x00000007ff099212 */ /* 0x000fca00078e33ff */
[----:B------:R-:W-:-:S04]  /*0250*/  IMAD.MOV R2, RZ, RZ, -R9 ;  /* 0x000000ffff027224 */ /* 0x000fc800078e0a09 */
[----:B------:R-:W-:Y:S01]  /*0260*/  IMAD R11, R7, R2, R0 ;  /* 0x00000002070b7224 */ /* 0x000fe200078e0200 */
[----:B------:R-:W-:-:S04]  /*0270*/  @!P3 MOV R2, 0x400 ;  /* 0x000004000002b802 */ /* 0x000fc80000000f00 */
[----:B------:R-:W-:Y:S02]  /*0280*/  ISETP.GE.AND P0, PT, R26, R11, PT ;  /* 0x0000000b1a00720c */ /* 0x000fe40003f06270 */
[----:B0-----:R-:W-:Y:S01]  /*0290*/  @!P3 LEA R8, R3, R2, 0x18 ;  /* 0x000000020308b211 */ /* 0x001fe200078ec0ff */
[-C--:B------:R-:W-:Y:S01]  /*02a0*/  IMAD R2, R9, R26.reuse, RZ ;  /* 0x0000001a09027224 */ /* 0x080fe200078e02ff */
[----:B------:R-:W-:-:S03]  /*02b0*/  VIMNMX R6, PT, PT, R11, R26, PT ;  /* 0x0000001a0b067248 */ /* 0x000fc60003fe0100 */
[----:B------:R0:W-:Y:S01]  /*02c0*/  @!P3 STS [R8+0x4], RZ ;  /* 0x000004ff0800b388 */ /* 0x0001e20000000800 */
[----:B------:R-:W-:-:S04]  /*02d0*/  LOP3.LUT R7, RZ, R2, RZ, 0x33, !PT ;  /* 0x00000002ff077212 */ /* 0x000fc800078e33ff */
[----:B------:R-:W-:Y:S01]  /*02e0*/  IADD3 R7, PT, PT, -R6, R0, R7 ;  /* 0x0000000006077210 */ /* 0x000fe20007ffe107 */
[----:B------:R-:W-:Y:S01]  /*02f0*/  @P0 IMAD.IADD R5, R26, 0x1, -R11 ;  /* 0x000000011a050824 */ /* 0x000fe200078e0a0b */
[C---:B------:R-:W-:Y:S01]  /*0300*/  @!P0 IADD3 R2, PT, PT, R9.reuse, 0x1, RZ ;  /* 0x0000000109028810 */ /* 0x040fe20007ffe0ff */
[----:B------:R-:W-:Y:S02]  /*0310*/  @P0 IMAD.MOV.U32 R2, RZ, RZ, R9 ;  /* 0x000000ffff020224 */ /* 0x000fe400078e0009 */
[C---:B------:R-:W-:Y:S02]  /*0320*/  @P0 IMAD R4, R9.reuse, R11, R11 ;  /* 0x0000000b09040224 */ /* 0x040fe400078e020b */
[C---:B------:R-:W-:Y:S01]  /*0330*/  @!P0 IMAD R3, R9.reuse, R26, R26 ;  /* 0x0000001a09038224 */ /* 0x040fe200078e021a */
[----:B------:R-:W-:Y:S01]  /*0340*/  VIADDMNMX.U32 R25, R2, 0xffffffff, R7, PT ;  /* 0xffffffff02197846 */ /* 0x000fe20003800007 */
[----:B------:R-:W-:-:S04]  /*0350*/  @P0 IMAD R3, R9, R5, R4 ;  /* 0x0000000509030224 */ /* 0x000fc800078e0204 */
[----:B------:R-:W-:Y:S01]  /*0360*/  VIADD R24, R25, 0x1 ;  /* 0x0000000119187836 */ /* 0x000fe20000000000 */
[----:B------:R-:W-:Y:S01]  /*0370*/  ISETP.GE.AND P0, PT, R3, R0, PT ;  /* 0x000000000300720c */ /* 0x000fe20003f06270 */
[----:B----4-:R-:W-:-:S03]  /*0380*/  IMAD R23, R23, UR4, R3 ;  /* 0x0000000417177c24 */ /* 0x010fc6000f8e0203 */
[----:B------:R-:W-:Y:S02]  /*0390*/  ISETP.GT.AND P0, PT, R2, RZ, !P0 ;  /* 0x000000ff0200720c */ /* 0x000fe40004704270 */
[C---:B------:R-:W-:Y:S02]  /*03a0*/  LOP3.LUT R22, R24.reuse, 0x3, RZ, 0xc0, !PT ;  /* 0x0000000318167812 */ /* 0x040fe400078ec0ff */
[----:B0-----:R-:W-:-:S09]  /*03b0*/  LOP3.LUT R9, R24, 0xfffffffc, RZ, 0xc0, !PT ;  /* 0xfffffffc18097812 */ /* 0x001fd200078ec0ff */
.L_x_25:
[----:B------:R-:W-:Y:S01]  /*03c0*/  BAR.SYNC.DEFER_BLOCKING 0x0 ;  /* 0x0000000000007b1d */ /* 0x000fe20000010000 */
[----:B------:R-:W-:-:S05]  /*03d0*/  ISETP.NE.AND P1, PT, R26, RZ, PT ;  /* 0x000000ff1a00720c */ /* 0x000fca0003f25270 */
[----:B------:R-:W-:Y:S08]  /*03e0*/  BSSY.RECONVERGENT B2, `(.L_x_0) ;  /* 0x000019b000027945 */ /* 0x000ff00003800200 */
[----:B0-----:R-:W0:Y:S01]  /*03f0*/  @!P1 S2R R3, SR_CgaCtaId ;  /* 0x0000000000039919 */ /* 0x001e220000008800 */
[----:B---3--:R-:W-:-:S04]  /*0400*/  @!P1 MOV R0, 0x400 ;  /* 0x0000040000009802 */ /* 0x008fc80000000f00 */
[----:B0-----:R-:W-:-:S05]  /*0410*/  @!P1 LEA R0, R3, R0, 0x18 ;  /* 0x0000000003009211 */ /* 0x001fca00078ec0ff */
[----:B------:R0:W-:Y:S01]  /*0420*/  @!P1 STS [R0], RZ ;  /* 0x000000ff00009388 */ /* 0x0001e20000000800 */
[----:B------:R-:W-:Y:S06]  /*0430*/  BAR.SYNC.DEFER_BLOCKING 0x0 ;  /* 0x0000000000007b1d */ /* 0x000fec0000010000 */
[----:B------:R-:W-:Y:S05]  /*0440*/  @!P0 BRA `(.L_x_1) ;  /* 0x0000001800508947 */ /* 0x000fea0003800000 */
[----:B------:R-:W-:Y:S01]  /*0450*/  ISETP.GE.U32.AND P1, PT, R25, 0x3, PT ;  /* 0x000000031900780c */ /* 0x000fe20003f26070 */
[----:B------:R-:W-:Y:S01]  /*0460*/  BSSY.RECONVERGENT B1, `(.L_x_2) ;  /* 0x00000e9000017945 */ /* 0x000fe20003800200 */
[----:B0-----:R-:W-:-:S11]  /*0470*/  HFMA2 R0, -RZ, RZ, 0, 0 ;  /* 0x00000000ff007431 */ /* 0x001fd600000001ff */
[----:B------:R-:W-:Y:S05]  /*0480*/  @!P1 BRA `(.L_x_3) ;  /* 0x0000000c00989947 */ /* 0x000fea0003800000 */
[----:B------:R-:W0:Y:S01]  /*0490*/  LDC R0, c[0x0][0x3a4] ;  /* 0x0000e900ff007b82 */ /* 0x000e220000000800 */
[----:B------:R-:W-:Y:S01]  /*04a0*/  LOP3.LUT R4, R24, 0xfffffffc, RZ, 0xc0, !PT ;  /* 0xfffffffc18047812 */ /* 0x000fe200078ec0ff */
[----:B------:R-:W-:Y:S04]  /*04b0*/  BSSY.RECONVERGENT B0, `(.L_x_4) ;  /* 0x00000e2000007945 */ /* 0x000fe80003800200 */
[----:B------:R-:W-:Y:S02]  /*04c0*/  IMAD.MOV R4, RZ, RZ, -R4 ;  /* 0x000000ffff047224 */ /* 0x000fe400078e0a04 */
[----:B------:R-:W1:Y:S08]  /*04d0*/  LDC R7, c[0x0][0x3a4] ;  /* 0x0000e900ff077b82 */ /* 0x000e700000000800 */
[----:B------:R-:W2:Y:S01]  /*04e0*/  LDC.64 R10, c[0x0][0x380] ;  /* 0x0000e000ff0a7b82 */ /* 0x000ea20000000a00 */
[----:B0-----:R-:W-:-:S07]  /*04f0*/  IABS R8, R0 ;  /* 0x0000000000087213 */ /* 0x001fce0000000000 */
[----:B------:R-:W0:Y:S01]  /*0500*/  LDC.64 R12, c[0x0][0x3b8] ;  /* 0x0000ee00ff0c7b82 */ /* 0x000e220000000a00 */
[----:B------:R-:W3:Y:S07]  /*0510*/  I2F.RP R0, R8 ;  /* 0x0000000800007306 */ /* 0x000eee0000209400 */
[----:B------:R-:W4:Y:S01]  /*0520*/  LDC.64 R14, c[0x0][0x388] ;  /* 0x0000e200ff0e7b82 */ /* 0x000f220000000a00 */
[----:B---3--:R-:W3:Y:S02]  /*0530*/  MUFU.RCP R0, R0 ;  /* 0x0000000000007308 */ /* 0x008ee40000001000 */
[----:B---3--:R-:W-:-:S06]  /*0540*/  VIADD R2, R0, 0xffffffe ;  /* 0x0ffffffe00027836 */ /* 0x008fcc0000000000 */
[----:B------:R3:W5:Y:S02]  /*0550*/  F2I.FTZ.U32.TRUNC.NTZ R3, R2 ;  /* 0x0000000200037305 */ /* 0x000764000021f000 */
[----:B---3--:R-:W-:Y:S02]  /*0560*/  IMAD.MOV.U32 R2, RZ, RZ, RZ ;  /* 0x000000ffff027224 */ /* 0x008fe400078e00ff */
[----:B-----5:R-:W-:-:S04]  /*0570*/  IMAD.MOV R5, RZ, RZ, -R3 ;  /* 0x000000ffff057224 */ /* 0x020fc800078e0a03 */
[----:B------:R-:W-:-:S04]  /*0580*/  IMAD R5, R5, R8, RZ ;  /* 0x0000000805057224 */ /* 0x000fc800078e02ff */
[----:B------:R-:W-:Y:S01]  /*0590*/  IMAD.HI.U32 R6, R3, R5, R2 ;  /* 0x0000000503067227 */ /* 0x000fe200078e0002 */
[----:B012-4-:R-:W-:-:S07]  /*05a0*/  MOV R5, R23 ;  /* 0x0000001700057202 */ /* 0x017fce0000000f00 */
.L_x_17:
[----:B01----:R-:W0:Y:S02]  /*05b0*/  LDC.64 R16, c[0x0][0x390] ;  /* 0x0000e400ff107b82 */ /* 0x003e240000000a00 */
[----:B0-----:R-:W-:-:S05]  /*05c0*/  IMAD.WIDE R16, R5, 0x4, R16 ;  /* 0x0000000405107825 */ /* 0x001fca00078e0210 */
[----:B------:R-:W2:Y:S01]  /*05d0*/  LDG.E R0, desc[UR6][R16.64] ;  /* 0x0000000610007981 */ /* 0x000ea2000c1e1900 */
[----:B------:R-:W-:Y:S02]  /*05e0*/  IABS R3, R7 ;  /* 0x0000000700037213 */ /* 0x000fe40000000000 */
[----:B--2---:R-:W-:-:S05]  /*05f0*/  IABS R19, R0 ;  /* 0x0000000000137213 */ /* 0x004fca0000000000 */
[----:B------:R-:W-:-:S04]  /*0600*/  IMAD.HI.U32 R6, R6, R19, RZ ;  /* 0x0000001306067227 */ /* 0x000fc800078e00ff */
[----:B------:R-:W-:-:S04]  /*0610*/  IMAD.MOV R2, RZ, RZ, -R6 ;  /* 0x000000ffff027224 */ /* 0x000fc800078e0a06 */
[----:B------:R-:W-:Y:S01]  /*0620*/  IMAD R19, R3, R2, R19 ;  /* 0x0000000203137224 */ /* 0x000fe200078e0213 */
[----:B------:R-:W-:-:S04]  /*0630*/  LOP3.LUT R2, R0, R7, RZ, 0x3c, !PT ;  /* 0x0000000700027212 */ /* 0x000fc800078e3cff */
[----:B------:R-:W-:Y:S02]  /*0640*/  ISETP.GT.U32.AND P2, PT, R8, R19, PT ;  /* 0x000000130800720c */ /* 0x000fe40003f44070 */
[----:B------:R-:W-:Y:S02]  /*0650*/  ISETP.GE.AND P3, PT, R2, RZ, PT ;  /* 0x000000ff0200720c */ /* 0x000fe40003f66270 */
[----:B------:R-:W-:-:S09]  /*0660*/  LOP3.LUT R2, RZ, R7, RZ, 0x33, !PT ;  /* 0x00000007ff027212 */ /* 0x000fd200078e33ff */
[----:B------:R-:W-:Y:S01]  /*0670*/  @!P2 IMAD.IADD R19, R19, 0x1, -R3 ;  /* 0x000000011313a824 */ /* 0x000fe200078e0a03 */
[----:B------:R-:W-:-:S04]  /*0680*/  @!P2 IADD3 R6, PT, PT, R6, 0x1, RZ ;  /* 0x000000010606a810 */ /* 0x000fc80007ffe0ff */
[----:B------:R-:W-:-:S13]  /*0690*/  ISETP.GE.U32.AND P1, PT, R19, R8, PT ;  /* 0x000000081300720c */ /* 0x000fda0003f26070 */
[----:B------:R-:W-:Y:S01]  /*06a0*/  @P1 VIADD R6, R6, 0x1 ;  /* 0x0000000106061836 */ /* 0x000fe20000000000 */
[----:B------:R-:W-:-:S03]  /*06b0*/  ISETP.NE.AND P1, PT, R7, RZ, PT ;  /* 0x000000ff0700720c */ /* 0x000fc60003f25270 */
[----:B------:R-:W-:-:S05]  /*06c0*/  @!P3 IMAD.MOV R6, RZ, RZ, -R6 ;  /* 0x000000ffff06b224 */ /* 0x000fca00078e0a06 */
[----:B------:R-:W-:-:S05]  /*06d0*/  SEL R27, R2, R6, !P1 ;  /* 0x00000006021b7207 */ /* 0x000fca0004800000 */
[----:B------:R-:W-:-:S06]  /*06e0*/  IMAD.WIDE R18, R27, 0x4, R14 ;  /* 0x000000041b127825 */ /* 0x000fcc00078e020e */
[----:B------:R-:W2:Y:S01]  /*06f0*/  LDG.E.STRONG.SYS R18, desc[UR6][R18.64] ;  /* 0x0000000612127981 */ /* 0x000ea2000c1f5900 */
[----:B------:R-:W-:Y:S01]  /*0700*/  VIADD R4, R4, 0x4 ;  /* 0x0000000404047836 */ /* 0x000fe20000000000 */
[----:B------:R-:W-:Y:S01]  /*0710*/  IADD3 R6, PT, PT, -R27, RZ, RZ ;  /* 0x000000ff1b067210 */ /* 0x000fe20007ffe1ff */
[----:B------:R-:W-:Y:S03]  /*0720*/  BSSY.RECONVERGENT B3, `(.L_x_5) ;  /* 0x000001f000037945 */ /* 0x000fe60003800200 */
[----:B------:R-:W-:Y:S01]  /*0730*/  ISETP.NE.AND P2, PT, R4, RZ, PT ;  /* 0x000000ff0400720c */ /* 0x000fe20003f45270 */
[----:B------:R-:W-:Y:S01]  /*0740*/  IMAD R0, R7, R6, R0 ;  /* 0x0000000607007224 */ /* 0x000fe200078e0200 */
[----:B--2---:R-:W-:-:S13]  /*0750*/  ISETP.NE.AND P3, PT, R18, RZ, PT ;  /* 0x000000ff1200720c */ /* 0x004fda0003f65270 */
[----:B------:R-:W-:Y:S05]  /*0760*/  @P3 BRA `(.L_x_6) ;  /* 0x0000000000683947 */ /* 0x000fea0003800000 */
[----:B------:R-:W-:-:S05]  /*0770*/  IMAD.WIDE R18, R0, 0x4, R10 ;  /* 0x0000000400127825 */ /* 0x000fca00078e020a */
[----:B------:R-:W2:Y:S02]  /*0780*/  LDG.E.STRONG.SYS R6, desc[UR6][R18.64] ;  /* 0x0000000612067981 */ /* 0x000ea4000c1f5900 */
[----:B--2---:R-:W-:-:S13]  /*0790*/  ISETP.NE.AND P3, PT, R6, RZ, PT ;  /* 0x000000ff0600720c */ /* 0x004fda0003f65270 */
[----:B------:R-:W-:Y:S05]  /*07a0*/  @P3 BRA `(.L_x_6) ;  /* 0x0000000000583947 */ /* 0x000fea0003800000 */
[C---:B------:R-:W-:Y:S01]  /*07b0*/  IMAD.WIDE R28, R0.reuse, 0x4, R12 ;  /* 0x00000004001c7825 */ /* 0x040fe200078e020c */
[----:B------:R-:W0:Y:S05]  /*07c0*/  LDC.64 R20, c[0x0][0x3c0] ;  /* 0x0000f000ff147b82 */ /* 0x000e2a0000000a00 */
[----:B------:R1:W2:Y:S01]  /*07d0*/  LDG.E R29, desc[UR6][R28.64] ;  /* 0x000000061c1d7981 */ /* 0x0002a2000c1e1900 */
[----:B------:R-:W3:Y:S01]  /*07e0*/  S2R R6, SR_CgaCtaId ;  /* 0x0000000000067919 */ /* 0x000ee20000008800 */
[----:B-1----:R-:W-:Y:S02]  /*07f0*/  IMAD.MOV.U32 R28, RZ, RZ, 0x1 ;  /* 0x00000001ff1c7424 */ /* 0x002fe400078e00ff */
[----:B0-----:R-:W-:Y:S01]  /*0800*/  IMAD.WIDE R20, R0, 0x4, R20 ;  /* 0x0000000400147825 */ /* 0x001fe200078e0214 */
[----:B------:R-:W-:-:S04]  /*0810*/  MOV R0, 0x400 ;  /* 0x0000040000007802 */ /* 0x000fc80000000f00 */
[----:B------:R0:W-:Y:S01]  /*0820*/  STG.E desc[UR6][R20.64], R27 ;  /* 0x0000001b14007986 */ /* 0x0001e2000c101906 */
[----:B---3--:R-:W-:Y:S01]  /*0830*/  LEA R6, R6, R0, 0x18 ;  /* 0x0000000006067211 */ /* 0x008fe200078ec0ff */
[----:B------:R-:W-:-:S05]  /*0840*/  IMAD.MOV.U32 R0, RZ, RZ, 0x1 ;  /* 0x00000001ff007424 */ /* 0x000fca00078e00ff */
[----:B------:R0:W-:Y:S01]  /*0850*/  STS [R6], R0 ;  /* 0x0000000006007388 */ /* 0x0001e20000000800 */
[----:B--2---:R-:W-:-:S13]  /*0860*/  ISETP.NE.AND P3, PT, R29, -0x1, PT ;  /* 0xffffffff1d00780c */ /* 0x004fda0003f65270 */
[----:B0-----:R-:W-:Y:S05]  /*0870*/  @!P3 BRA `(.L_x_7) ;  /* 0x000000000020b947 */ /* 0x001fea0003800000 */
[----:B------:R1:W-:Y:S01]  /*0880*/  STG.E.STRONG.SYS desc[UR6][R18.64], R0 ;  /* 0x0000000012007986 */ /* 0x0003e2000c115906 */
[----:B------:R-:W-:Y:S01]  /*0890*/  IMAD.WIDE R20, R29, 0x4, R14 ;  /* 0x000000041d147825 */ /* 0x000fe200078e020e */
[----:B------:R-:W-:Y:S06]  /*08a0*/  MEMBAR.SC.GPU ;  /* 0x0000000000007992 */ /* 0x000fec0000002000 */
[----:B------:R-:W-:-:S00]  /*08b0*/  ERRBAR ;  /* 0x00000000000079ab */ /* 0x000fc00000000000 */
[----:B------:R-:W-:Y:S06]  /*08c0*/  CGAERRBAR ;  /* 0x00000000000075ab */ /* 0x000fec0000000000 */
[----:B------:R-:W-:Y:S04]  /*08d0*/  CCTL.IVALL ;  /* 0x00000000ff00798f */ /* 0x000fe80002000000 */
[----:B------:R1:W-:Y:S01]  /*08e0*/  STG.E.STRONG.SYS desc[UR6][R20.64], RZ ;  /* 0x000000ff14007986 */ /* 0x0003e2000c115906 */
[----:B------:R-:W-:Y:S05]  /*08f0*/  BRA `(.L_x_6) ;  /* 0x0000000000047947 */ /* 0x000fea0003800000 */
.L_x_7:
[----:B------:R0:W-:Y:S02]  /*0900*/  STS [R6+0x4], R0 ;  /* 0x0000040006007388 */ /* 0x0001e40000000800 */
.L_x_6:
[----:B------:R-:W-:Y:S05]  /*0910*/  BSYNC.RECONVERGENT B3 ;  /* 0x0000000000037941 */ /* 0x000fea0003800200 */
.L_x_5:
[----:B01----:R-:W2:Y:S01]  /*0920*/  LDG.E R0, desc[UR6][R16.64+0x4] ;  /* 0x0000040610007981 */ /* 0x003ea2000c1e1900 */
[----:B------:R-:W0:Y:S01]  /*0930*/  I2F.RP R8, R3 ;  /* 0x0000000300087306 */ /* 0x000e220000209400 */
[----:B------:R-:W-:-:S07]  /*0940*/  IMAD.MOV.U32 R18, RZ, RZ, RZ ;  /* 0x000000ffff127224 */ /* 0x000fce00078e00ff */
[----:B0-----:R-:W0:Y:S02]  /*0950*/  MUFU.RCP R8, R8 ;  /* 0x0000000800087308 */ /* 0x001e240000001000 */
[----:B0-----:R-:W-:-:S06]  /*0960*/  VIADD R20, R8, 0xffffffe ;  /* 0x0ffffffe08147836 */ /* 0x001fcc0000000000 */
[----:B------:R-:W0:Y:S02]  /*0970*/  F2I.FTZ.U32.TRUNC.NTZ R19, R20 ;  /* 0x0000001400137305 */ /* 0x000e24000021f000 */
[----:B0-----:R-:W-:-:S05]  /*0980*/  IADD3 R6, PT, PT, RZ, -R19, RZ ;  /* 0x80000013ff067210 */ /* 0x001fca0007ffe0ff */
[----:B------:R-:W-:-:S04]  /*0990*/  IMAD R21, R6, R3, RZ ;  /* 0x0000000306157224 */ /* 0x000fc800078e02ff */
[----:B------:R-:W-:Y:S01]  /*09a0*/  IMAD.HI.U32 R6, R19, R21, R18 ;  /* 0x0000001513067227 */ /* 0x000fe200078e0012 */
[----:B--2---:R-:W-:-:S05]  /*09b0*/  IABS R19, R0 ;  /* 0x0000000000137213 */ /* 0x004fca0000000000 */
[----:B------:R-:W-:-:S04]  /*09c0*/  IMAD.HI.U32 R18, R6, R19, RZ ;  /* 0x0000001306127227 */ /* 0x000fc800078e00ff */
[----:B------:R-:W-:-:S04]  /*09d0*/  IMAD.MOV R8, RZ, RZ, -R18 ;  /* 0x000000ffff087224 */ /* 0x000fc800078e0a12 */
[----:B------:R-:W-:Y:S02]  /*09e0*/  IMAD R19, R3, R8, R19 ;  /* 0x0000000803137224 */ /* 0x000fe400078e0213 */
[----:B------:R-:W-:-:S05]  /*09f0*/  IMAD.MOV.U32 R8, RZ, RZ, R3 ;  /* 0x000000ffff087224 */ /* 0x000fca00078e0003 */
[----:B------:R-:W-:-:S13]  /*0a00*/  ISETP.GT.U32.AND P4, PT, R8, R19, PT ;  /* 0x000000130800720c */ /* 0x000fda0003f84070 */
[----:B------:R-:W-:Y:S01]  /*0a10*/  @!P4 IADD3 R19, PT, PT, R19, -R3, RZ ;  /* 0x800000031313c210 */ /* 0x000fe20007ffe0ff */
[----:B------:R-:W-:-:S03]  /*0a20*/  @!P4 VIADD R18, R18, 0x1 ;  /* 0x000000011212c836 */ /* 0x000fc60000000000 */
[----:B------:R-:W-:Y:S02]  /*0a30*/  ISETP.GE.U32.AND P3, PT, R19, R8, PT ;  /* 0x000000081300720c */ /* 0x000fe40003f66070 */
[----:B------:R-:W-:-:S04]  /*0a40*/  LOP3.LUT R19, R0, R7, RZ, 0x3c, !PT ;  /* 0x0000000700137212 */ /* 0x000fc800078e3cff */
[----:B------:R-:W-:-:S07]  /*0a50*/  ISETP.GE.AND P5, PT, R19, RZ, PT ;  /* 0x000000ff1300720c */ /* 0x000fce0003fa6270 */
[----:B------:R-:W-:-:S06]  /*0a60*/  @P3 VIADD R18, R18, 0x1 ;  /* 0x0000000112123836 */ /* 0x000fcc0000000000 */
[----:B------:R-:W-:-:S05]  /*0a70*/  @!P5 IMAD.MOV R18, RZ, RZ, -R18 ;  /* 0x000000ffff12d224 */ /* 0x000fca00078e0a12 */
[----:B------:R-:W-:-:S05]  /*0a80*/  SEL R29, R2, R18, !P1 ;  /* 0x00000012021d7207 */ /* 0x000fca0004800000 */
[----:B------:R-:W-:-:S06]  /*0a90*/  IMAD.WIDE R18, R29, 0x4, R14 ;  /* 0x000000041d127825 */ /* 0x000fcc00078e020e */
[----:B------:R-:W2:Y:S01]  /*0aa0*/  LDG.E.STRONG.SYS R18, desc[UR6][R18.64] ;  /* 0x0000000612127981 */ /* 0x000ea2000c1f5900 */
[----:B------:R-:W-:Y:S01]  /*0ab0*/  IADD3 R20, PT, PT, -R29, RZ, RZ ;  /* 0x000000ff1d147210 */ /* 0x000fe20007ffe1ff */
[----:B------:R-:W-:Y:S04]  /*0ac0*/  BSSY.RECONVERGENT B3, `(.L_x_8) ;  /* 0x000001e000037945 */ /* 0x000fe80003800200 */
[----:B------:R-:W-:Y:S01]  /*0ad0*/  IMAD R0, R7, R20, R0 ;  /* 0x0000001407007224 */ /* 0x000fe200078e0200 */
[----:B--2---:R-:W-:-:S13]  /*0ae0*/  ISETP.NE.AND P3, PT, R18, RZ, PT ;  /* 0x000000ff1200720c */ /* 0x004fda0003f65270 */
[----:B------:R-:W-:Y:S05]  /*0af0*/  @P3 BRA `(.L_x_9) ;  /* 0x0000000000683947 */ /* 0x000fea0003800000 */
[----:B------:R-:W-:-:S05]  /*0b00*/  IMAD.WIDE R20, R0, 0x4, R10 ;  /* 0x0000000400147825 */ /* 0x000fca00078e020a */
[----:B------:R-:W2:Y:S02]  /*0b10*/  LDG.E.STRONG.SYS R18, desc[UR6][R20.64] ;  /* 0x0000000614127981 */ /* 0x000ea4000c1f5900 */
[----:B--2---:R-:W-:-:S13]  /*0b20*/  ISETP.NE.AND P3, PT, R18, RZ, PT ;  /* 0x000000ff1200720c */ /* 0x004fda0003f65270 */
[----:B------:R-:W-:Y:S05]  /*0b30*/  @P3 BRA `(.L_x_9) ;  /* 0x0000000000583947 */ /* 0x000fea0003800000 */
[----:B------:R-:W-:-:S05]  /*0b40*/  IMAD.WIDE R18, R0, 0x4, R12 ;  /* 0x0000000400127825 */ /* 0x000fca00078e020c */
[----:B------:R0:W2:Y:S01]  /*0b50*/  LDG.E R27, desc[UR6][R18.64] ;  /* 0x00000006121b7981 */ /* 0x0000a2000c1e1900 */
[----:B------:R-:W1:Y:S01]  /*0b60*/  S2R R28, SR_CgaCtaId ;  /* 0x00000000001c7919 */ /* 0x000e620000008800 */
[----:B0-----:R-:W0:Y:S02]  /*0b70*/  LDC.64 R18, c[0x0][0x3c0] ;  /* 0x0000f000ff127b82 */ /* 0x001e240000000a00 */
[----:B0-----:R-:W-:Y:S01]  /*0b80*/  IMAD.WIDE R18, R0, 0x4, R18 ;  /* 0x0000000400127825 */ /* 0x001fe200078e0212 */
[----:B------:R-:W-:-:S04]  /*0b90*/  MOV R0, 0x400 ;  /* 0x0000040000007802 */ /* 0x000fc80000000f00 */
[----:B------:R0:W-:Y:S01]  /*0ba0*/  STG.E desc[UR6][R18.64], R29 ;  /* 0x0000001d12007986 */ /* 0x0001e2000c101906 */
[----:B-1----:R-:W-:Y:S01]  /*0bb0*/  LEA R0, R28, R0, 0x18 ;  /* 0x000000001c007211 */ /* 0x002fe200078ec0ff */
[----:B------:R-:W-:Y:S02]  /*0bc0*/  IMAD.MOV.U32 R28, RZ, RZ, 0x1 ;  /* 0x00000001ff1c7424 */ /* 0x000fe400078e00ff */
[----:B0-----:R-:W-:-:S05]  /*0bd0*/  IMAD.MOV.U32 R29, RZ, RZ, 0x1 ;  /* 0x00000001ff1d7424 */ /* 0x001fca00078e00ff */
        /* <DEDUP_REMOVED lines=11> */
.L_x_10:
[----:B------:R0:W-:Y:S02]  /*0c90*/  STS [R0+0x4], R29 ;  /* 0x0000041d00007388 */ /* 0x0001e40000000800 */
.L_x_9:
[----:B------:R-:W-:Y:S05]  /*0ca0*/  BSYNC.RECONVERGENT B3 ;  /* 0x0000000000037941 */ /* 0x000fea0003800200 */
.L_x_8:
[----:B-1----:R-:W2:Y:S02]  /*0cb0*/  LDG.E R20, desc[UR6][R16.64+0x8] ;  /* 0x0000080610147981 */ /* 0x002ea4000c1e1900 */
[----:B--2---:R-:W-:-:S05]  /*0cc0*/  IABS R19, R20 ;  /* 0x0000001400137213 */ /* 0x004fca0000000000 */
[----:B0-----:R-:W-:-:S04]  /*0cd0*/  IMAD.HI.U32 R0, R6, R19, RZ ;  /* 0x0000001306007227 */ /* 0x001fc800078e00ff */
[----:B------:R-:W-:-:S04]  /*0ce0*/  IMAD.MOV R18, RZ, RZ, -R0 ;  /* 0x000000ffff127224 */ /* 0x000fc800078e0a00 */
[----:B------:R-:W-:Y:S01]  /*0cf0*/  IMAD R19, R3, R18, R19 ;  /* 0x0000001203137224 */ /* 0x000fe200078e0213 */
[----:B------:R-:W-:-:S04]  /*0d00*/  LOP3.LUT R18, R20, R7, RZ, 0x3c, !PT ;  /* 0x0000000714127212 */ /* 0x000fc800078e3cff */
[----:B------:R-:W-:Y:S02]  /*0d10*/  ISETP.GT.U32.AND P4, PT, R8, R19, PT ;  /* 0x000000130800720c */ /* 0x000fe40003f84070 */
[----:B------:R-:W-:-:S11]  /*0d20*/  ISETP.GE.AND P5, PT, R18, RZ, PT ;  /* 0x000000ff1200720c */ /* 0x000fd60003fa6270 */
[----:B------:R-:W-:Y:S01]  /*0d30*/  @!P4 IADD3 R19, PT, PT, R19, -R3, RZ ;  /* 0x800000031313c210 */ /* 0x000fe20007ffe0ff */
[----:B------:R-:W-:-:S03]  /*0d40*/  @!P4 VIADD R0, R0, 0x1 ;  /* 0x000000010000c836 */ /* 0x000fc60000000000 */
[----:B------:R-:W-:-:S13]  /*0d50*/  ISETP.GE.U32.AND P3, PT, R19, R8, PT ;  /* 0x000000081300720c */ /* 0x000fda0003f66070 */
[----:B------:R-:W-:-:S04]  /*0d60*/  @P3 VIADD R0, R0, 0x1 ;  /* 0x0000000100003836 */ /* 0x000fc80000000000 */
        /* <DEDUP_REMOVED lines=15> */
[----:B------:R-:W-:Y:S01]  /*0e60*/  MOV R28, 0x400 ;  /* 0x00000400001c7802 */ /* 0x000fe20000000f00 */
[----:B0-----:R-:W0:Y:S02]  /*0e70*/  LDC.64 R20, c[0x0][0x3c0] ;  /* 0x0000f000ff147b82 */ /* 0x001e240000000a00 */
[----:B0-----:R-:W-:Y:S02]  /*0e80*/  IMAD.WIDE R20, R29, 0x4, R20 ;  /* 0x000000041d147825 */ /* 0x001fe400078e0214 */
[----:B------:R-:W0:Y:S03]  /*0e90*/  S2R R29, SR_CgaCtaId ;  /* 0x00000000001d7919 */ /* 0x000e260000008800 */
[----:B------:R1:W-:Y:S02]  /*0ea0*/  STG.E desc[UR6][R20.64], R0 ;  /* 0x0000000014007986 */ /* 0x0003e4000c101906 */
[----:B-1----:R-:W-:Y:S01]  /*0eb0*/  IMAD.MOV.U32 R0, RZ, RZ, 0x1 ;  /* 0x00000001ff007424 */ /* 0x002fe200078e00ff */
[----:B0-----:R-:W-:Y:S01]  /*0ec0*/  LEA R29, R29, R28, 0x18 ;  /* 0x0000001c1d1d7211 */ /* 0x001fe200078ec0ff */
[----:B------:R-:W-:-:S04]  /*0ed0*/  IMAD.MOV.U32 R28, RZ, RZ, 0x1 ;  /* 0x00000001ff1c7424 */ /* 0x000fc800078e00ff */
        /* <DEDUP_REMOVED lines=11> */
.L_x_13:
[----:B------:R1:W-:Y:S02]  /*0f90*/  STS [R29+0x4], R0 ;  /* 0x000004001d007388 */ /* 0x0003e40000000800 */
.L_x_12:
[----:B------:R-:W-:Y:S05]  /*0fa0*/  BSYNC.RECONVERGENT B3 ;  /* 0x0000000000037941 */ /* 0x000fea0003800200 */
.L_x_11:
[----:B------:R-:W0:Y:S02]  /*0fb0*/  LDG.E R16, desc[UR6][R16.64+0xc] ;  /* 0x00000c0610107981 */ /* 0x000e24000c1e1900 */
[----:B0-----:R-:W-:-:S05]  /*0fc0*/  IABS R19, R16 ;  /* 0x0000001000137213 */ /* 0x001fca0000000000 */
[----:B-1----:R-:W-:-:S04]  /*0fd0*/  IMAD.HI.U32 R0, R6, R19, RZ ;  /* 0x0000001306007227 */ /* 0x002fc800078e00ff */
[----:B------:R-:W-:-:S04]  /*0fe0*/  IMAD.MOV R18, RZ, RZ, -R0 ;  /* 0x000000ffff127224 */ /* 0x000fc800078e0a00 */
[----:B------:R-:W-:-:S05]  /*0ff0*/  IMAD R19, R3, R18, R19 ;  /* 0x0000001203137224 */ /* 0x000fca00078e0213 */
[----:B------:R-:W-:-:S13]  /*1000*/  ISETP.GT.U32.AND P4, PT, R8, R19, PT ;  /* 0x000000130800720c */ /* 0x000fda0003f84070 */
[----:B------:R-:W-:Y:S01]  /*1010*/  @!P4 IADD3 R19, PT, PT, R19, -R3, RZ ;  /* 0x800000031313c210 */ /* 0x000fe20007ffe0ff */
[----:B------:R-:W-:Y:S01]  /*1020*/  @!P4 VIADD R0, R0, 0x1 ;  /* 0x000000010000c836 */ /* 0x000fe20000000000 */
[----:B------:R-:W-:Y:S02]  /*1030*/  LOP3.LUT R3, R16, R7, RZ, 0x3c, !PT ;  /* 0x0000000710037212 */ /* 0x000fe400078e3cff */
[----:B------:R-:W-:Y:S02]  /*1040*/  ISETP.GE.U32.AND P3, PT, R19, R8, PT ;  /* 0x000000081300720c */ /* 0x000fe40003f66070 */
[----:B------:R-:W-:-:S11]  /*1050*/  ISETP.GE.AND P5, PT, R3, RZ, PT ;  /* 0x000000ff0300720c */ /* 0x000fd60003fa6270 */
        /* <DEDUP_REMOVED lines=15> */
[----:B------:R-:W0:Y:S01]  /*1150*/  S2R R29, SR_CgaCtaId ;  /* 0x00000000001d7919 */ /* 0x000e220000008800 */
[----:B------:R-:W1:Y:S04]  /*1160*/  LDC.64 R16, c[0x0][0x3c0] ;  /* 0x0000f000ff107b82 */ /* 0x000e680000000a00 */
[----:B------:R-:W2:Y:S01]  /*1170*/  LDG.E R19, desc[UR6][R18.64] ;  /* 0x0000000612137981 */ /* 0x000ea2000c1e1900 */
[----:B------:R-:W-:Y:S01]  /*1180*/  MOV R0, 0x400 ;  /* 0x0000040000007802 */ /* 0x000fe20000000f00 */
[----:B------:R-:W-:Y:S02]  /*1190*/  IMAD.MOV.U32 R28, RZ, RZ, 0x1 ;  /* 0x00000001ff1c7424 */ /* 0x000fe400078e00ff */
[----:B-1----:R-:W-:-:S04]  /*11a0*/  IMAD.WIDE R16, R27, 0x4, R16 ;  /* 0x000000041b107825 */ /* 0x002fc800078e0210 */
[----:B------:R-:W-:Y:S01]  /*11b0*/  IMAD.MOV.U32 R27, RZ, RZ, 0x1 ;  /* 0x00000001ff1b7424 */ /* 0x000fe200078e00ff */
[----:B------:R1:W-:Y:S01]  /*11c0*/  STG.E desc[UR6][R16.64], R21 ;  /* 0x0000001510007986 */ /* 0x0003e2000c101906 */
[----:B0-----:R-:W-:-:S05]  /*11d0*/  LEA R0, R29, R0, 0x18 ;  /* 0x000000001d007211 */ /* 0x001fca00078ec0ff */
[----:B------:R1:W-:Y:S01]  /*11e0*/  STS [R0], R27 ;  /* 0x0000001b00007388 */ /* 0x0003e20000000800 */
[----:B--2---:R-:W-:-:S13]  /*11f0*/  ISETP.NE.AND P1, PT, R19, -0x1, PT ;  /* 0xffffffff1300780c */ /* 0x004fda0003f25270 */
[----:B-1----:R-:W-:Y:S05]  /*1200*/  @!P1 BRA `(.L_x_16) ;  /* 0x0000000000209947 */ /* 0x002fea0003800000 */
        /* <DEDUP_REMOVED lines=8> */
.L_x_16:
[----:B------:R0:W-:Y:S02]  /*1290*/  STS [R0+0x4], R27 ;  /* 0x0000041b00007388 */ /* 0x0001e40000000800 */
.L_x_15:
[----:B------:R-:W-:Y:S05]  /*12a0*/  BSYNC.RECONVERGENT B3 ;  /* 0x0000000000037941 */ /* 0x000fea0003800200 */
.L_x_14:
[----:B------:R-:W-:Y:S01]  /*12b0*/  VIADD R5, R5, 0x4 ;  /* 0x0000000405057836 */ /* 0x000fe20000000000 */
[----:B------:R-:W-:Y:S06]  /*12c0*/  @P2 BRA `(.L_x_17) ;  /* 0xfffffff000b82947 */ /* 0x000fec000383ffff */
[----:B------:R-:W-:Y:S05]  /*12d0*/  BSYNC.RECONVERGENT B0 ;  /* 0x0000000000007941 */ /* 0x000fea0003800200 */
.L_x_4:
[----:B0-----:R-:W-:-:S07]  /*12e0*/  MOV R0, R9 ;  /* 0x0000000900007202 */ /* 0x001fce0000000f00 */
.L_x_3:
[----:B------:R-:W-:Y:S05]  /*12f0*/  BSYNC.RECONVERGENT B1 ;  /* 0x0000000000017941 */ /* 0x000fea0003800200 */
.L_x_2:
[----:B------:R-:W-:-:S13]  /*1300*/  ISETP.NE.AND P1, PT, R22, RZ, PT ;  /* 0x000000ff1600720c */ /* 0x000fda0003f25270 */
[----:B------:R-:W-:Y:S05]  /*1310*/  @!P1 BRA `(.L_x_1) ;  /* 0x00000008009c9947 */ /* 0x000fea0003800000 */
[----:B------:R-:W0:Y:S01]  /*1320*/  LDC.64 R4, c[0x0][0x390] ;  /* 0x0000e400ff047b82 */ /* 0x000e220000000a00 */
[----:B-1----:R-:W-:-:S07]  /*1330*/  IMAD.IADD R3, R23, 0x1, R0 ;  /* 0x0000000117037824 */ /* 0x002fce00078e0200 */
[----:B------:R-:W1:Y:S01]  /*1340*/  LDC R2, c[0x0][0x3a4] ;  /* 0x0000e900ff027b82 */ /* 0x000e620000000800 */
[----:B0-----:R-:W-:-:S05]  /*1350*/  IMAD.WIDE R4, R3, 0x4, R4 ;  /* 0x0000000403047825 */ /* 0x001fca00078e0204 */
[----:B------:R-:W2:Y:S01]  /*1360*/  LDG.E R15, desc[UR6][R4.64] ;  /* 0x00000006040f7981 */ /* 0x000ea2000c1e1900 */
[----:B------:R-:W-:Y:S01]  /*1370*/  IMAD.MOV.U32 R6, RZ, RZ, RZ ;  /* 0x000000ffff067224 */ /* 0x000fe200078e00ff */
[-C--:B-1----:R-:W-:Y:S02]  /*1380*/  IABS R3, R2.reuse ;  /* 0x0000000200037213 */ /* 0x082fe40000000000 */
[----:B------:R-:W-:Y:S02]  /*1390*/  LOP3.LUT R16, RZ, R2, RZ, 0x33, !PT ;  /* 0x00000002ff107212 */ /* 0x000fe400078e33ff */
[----:B------:R-:W0:Y:S08]  /*13a0*/  I2F.RP R10, R3 ;  /* 0x00000003000a7306 */ /* 0x000e300000209400 */
[----:B0-----:R-:W0:Y:S02]  /*13b0*/  MUFU.RCP R10, R10 ;  /* 0x0000000a000a7308 */ /* 0x001e240000001000 */
[----:B0-----:R-:W-:-:S06]  /*13c0*/  VIADD R11, R10, 0xffffffe ;  /* 0x0ffffffe0a0b7836 */ /* 0x001fcc0000000000 */
[----:B------:R-:W0:Y:S02]  /*13d0*/  F2I.FTZ.U32.TRUNC.NTZ R7, R11 ;  /* 0x0000000b00077305 */ /* 0x000e24000021f000 */
[----:B0-----:R-:W-:-:S05]  /*13e0*/  IADD3 R0, PT, PT, RZ, -R7, RZ ;  /* 0x80000007ff007210 */ /* 0x001fca0007ffe0ff */
[----:B------:R-:W-:-:S04]  /*13f0*/  IMAD R13, R0, R3, RZ ;  /* 0x00000003000d7224 */ /* 0x000fc800078e02ff */
[----:B------:R-:W-:Y:S01]  /*1400*/  IMAD.HI.U32 R8, R7, R13, R6 ;  /* 0x0000000d07087227 */ /* 0x000fe200078e0006 */
[----:B--2---:R-:W-:Y:S02]  /*1410*/  IABS R0, R15 ;  /* 0x0000000f00007213 */ /* 0x004fe40000000000 */
[----:B------:R-:W-:-:S03]  /*1420*/  LOP3.LUT R10, R15, R2, RZ, 0x3c, !PT ;  /* 0x000000020f0a7212 */ /* 0x000fc600078e3cff */
[----:B------:R-:W-:Y:S01]  /*1430*/  IMAD.MOV.U32 R6, RZ, RZ, R0 ;  /* 0x000000ffff067224 */ /* 0x000fe200078e0000 */
[----:B------:R-:W-:Y:S02]  /*1440*/  ISETP.GE.AND P3, PT, R10, RZ, PT ;  /* 0x000000ff0a00720c */ /* 0x000fe40003f66270 */
[----:B------:R-:W0:Y:S01]  /*1450*/  LDC.64 R10, c[0x0][0x3b8] ;  /* 0x0000ee00ff0a7b82 */ /* 0x000e220000000a00 */
[----:B------:R-:W-:-:S05]  /*1460*/  IMAD.HI.U32 R0, R8, R6, RZ ;  /* 0x0000000608007227 */ /* 0x000fca00078e00ff */
[----:B------:R-:W-:-:S05]  /*1470*/  IADD3 R7, PT, PT, -R0, RZ, RZ ;  /* 0x000000ff00077210 */ /* 0x000fca0007ffe1ff */
[----:B------:R-:W-:-:S05]  /*1480*/  IMAD R6, R3, R7, R6 ;  /* 0x0000000703067224 */ /* 0x000fca00078e0206 */
[----:B------:R-:W-:-:S13]  /*1490*/  ISETP.GT.U32.AND P2, PT, R3, R6, PT ;  /* 0x000000060300720c */ /* 0x000fda0003f44070 */
[----:B------:R-:W-:Y:S02]  /*14a0*/  @!P2 IMAD.IADD R6, R6, 0x1, -R3 ;  /* 0x000000010606a824 */ /* 0x000fe400078e0a03 */
[----:B------:R-:W-:-:S03]  /*14b0*/  @!P2 VIADD R0, R0, 0x1 ;  /* 0x000000010000a836 */ /* 0x000fc60000000000 */
[----:B------:R-:W-:Y:S02]  /*14c0*/  ISETP.GE.U32.AND P1, PT, R6, R3, PT ;  /* 0x000000030600720c */ /* 0x000fe40003f26070 */
[----:B------:R-:W1:Y:S11]  /*14d0*/  LDC.64 R6, c[0x0][0x388] ;  /* 0x0000e200ff067b82 */ /* 0x000e760000000a00 */
[----:B------:R-:W-:-:S02]  /*14e0*/  @P1 IADD3 R0, PT, PT, R0, 0x1, RZ ;  /* 0x0000000100001810 */ /* 0x000fc40007ffe0ff */
[----:B------:R-:W-:-:S03]  /*14f0*/  ISETP.NE.AND P1, PT, R2, RZ, PT ;  /* 0x000000ff0200720c */ /* 0x000fc60003f25270 */
[----:B------:R-:W-:-:S05]  /*1500*/  @!P3 IMAD.MOV R0, RZ, RZ, -R0 ;  /* 0x000000ffff00b224 */ /* 0x000fca00078e0a00 */
[----:B------:R-:W-:-:S05]  /*1510*/  SEL R17, R16, R0, !P1 ;  /* 0x0000000010117207 */ /* 0x000fca0004800000 */
[----:B-1----:R-:W-:-:S06]  /*1520*/  IMAD.WIDE R12, R17, 0x4, R6 ;  /* 0x00000004110c7825 */ /* 0x002fcc00078e0206 */
[----:B------:R-:W2:Y:S01]  /*1530*/  LDG.E.STRONG.SYS R12, desc[UR6][R12.64] ;  /* 0x000000060c0c7981 */ /* 0x000ea2000c1f5900 */
[----:B------:R-:W-:Y:S01]  /*1540*/  IMAD.MOV R21, RZ, RZ, -R17 ;  /* 0x000000ffff157224 */ /* 0x000fe200078e0a11 */
[----:B------:R-:W-:Y:S03]  /*1550*/  BSSY.RECONVERGENT B0, `(.L_x_18) ;  /* 0x000001f000007945 */ /* 0x000fe60003800200 */
[----:B------:R-:W-:Y:S01]  /*1560*/  IMAD R21, R2, R21, R15 ;  /* 0x0000001502157224 */ /* 0x000fe200078e020f */
[----:B--2---:R-:W-:-:S13]  /*1570*/  ISETP.NE.AND P2, PT, R12, RZ, PT ;  /* 0x000000ff0c00720c */ /* 0x004fda0003f45270 */
[----:B0-----:R-:W-:Y:S05]  /*1580*/  @P2 BRA `(.L_x_19) ;  /* 0x00000000006c2947 */ /* 0x001fea0003800000 */
[----:B------:R-:W0:Y:S02]  /*1590*/  LDC.64 R12, c[0x0][0x380] ;  /* 0x0000e000ff0c7b82 */ /* 0x000e240000000a00 */
[----:B0-----:R-:W-:-:S05]  /*15a0*/  IMAD.WIDE R12, R21, 0x4, R12 ;  /* 0x00000004150c7825 */ /* 0x001fca00078e020c */
        /* <DEDUP_REMOVED lines=10> */
[----:B------:R-:W-:Y:S01]  /*1650*/  HFMA2 R21, -RZ, RZ, 0, 5.9604644775390625e-08 ;  /* 0x00000001ff157431 */ /* 0x000fe200000001ff */
        /* <DEDUP_REMOVED lines=13> */
.L_x_20:
[----:B------:R1:W-:Y:S02]  /*1730*/  STS [R0+0x4], R21 ;  /* 0x0000041500007388 */ /* 0x0003e40000000800 */
.L_x_19:
[----:B------:R-:W-:Y:S05]  /*1740*/  BSYNC.RECONVERGENT B0 ;  /* 0x0000000000007941 */ /* 0x000fea0003800200 */
.L_x_18:
[----:B------:R-:W-:-:S13]  /*1750*/  ISETP.NE.AND P2, PT, R22, 0x1, PT ;  /* 0x000000011600780c */ /* 0x000fda0003f45270 */
[----:B------:R-:W-:Y:S05]  /*1760*/  @!P2 BRA `(.L_x_1) ;  /* 0x000000040088a947 */ /* 0x000fea0003800000 */
[----:B------:R-:W0:Y:S02]  /*1770*/  LDG.E R17, desc[UR6][R4.64+0x4] ;  /* 0x0000040604117981 */ /* 0x000e24000c1e1900 */
[----:B0-----:R-:W-:-:S05]  /*1780*/  IABS R12, R17 ;  /* 0x00000011000c7213 */ /* 0x001fca0000000000 */
[----:B-1----:R-:W-:-:S04]  /*1790*/  IMAD.HI.U32 R0, R8, R12, RZ ;  /* 0x0000000c08007227 */ /* 0x002fc800078e00ff */
[----:B------:R-:W-:-:S04]  /*17a0*/  IMAD.MOV R13, RZ, RZ, -R0 ;  /* 0x000000ffff0d7224 */ /* 0x000fc800078e0a00 */
[----:B------:R-:W-:-:S05]  /*17b0*/  IMAD R12, R3, R13, R12 ;  /* 0x0000000d030c7224 */ /* 0x000fca00078e020c */
[----:B------:R-:W-:-:S13]  /*17c0*/  ISETP.GT.U32.AND P3, PT, R3, R12, PT ;  /* 0x0000000c0300720c */ /* 0x000fda0003f64070 */
[----:B------:R-:W-:Y:S01]  /*17d0*/  @!P3 IADD3 R12, PT, PT, R12, -R3, RZ ;  /* 0x800000030c0cb210 */ /* 0x000fe20007ffe0ff */
[----:B------:R-:W-:-:S03]  /*17e0*/  @!P3 VIADD R0, R0, 0x1 ;  /* 0x000000010000b836 */ /* 0x000fc60000000000 */
[----:B------:R-:W-:Y:S02]  /*17f0*/  ISETP.GE.U32.AND P2, PT, R12, R3, PT ;  /* 0x000000030c00720c */ /* 0x000fe40003f46070 */
[----:B------:R-:W-:-:S04]  /*1800*/  LOP3.LUT R12, R17, R2, RZ, 0x3c, !PT ;  /* 0x00000002110c7212 */ /* 0x000fc800078e3cff */
[----:B------:R-:W-:-:S07]  /*1810*/  ISETP.GE.AND P4, PT, R12, RZ, PT ;  /* 0x000000ff0c00720c */ /* 0x000fce0003f86270 */
[----:B------:R-:W-:-:S06]  /*1820*/  @P2 VIADD R0, R0, 0x1 ;  /* 0x0000000100002836 */ /* 0x000fcc0000000000 */
[----:B------:R-:W-:-:S04]  /*1830*/  @!P4 IADD3 R0, PT, PT, -R0, RZ, RZ ;  /* 0x000000ff0000c210 */ /* 0x000fc80007ffe1ff */
[----:B------:R-:W-:-:S05]  /*1840*/  SEL R0, R16, R0, !P1 ;  /* 0x0000000010007207 */ /* 0x000fca0004800000 */
[----:B------:R-:W-:-:S06]  /*1850*/  IMAD.WIDE R12, R0, 0x4, R6 ;  /* 0x00000004000c7825 */ /* 0x000fcc00078e0206 */
[----:B------:R-:W2:Y:S01]  /*1860*/  LDG.E.STRONG.SYS R12, desc[UR6][R12.64] ;  /* 0x000000060c0c7981 */ /* 0x000ea2000c1f5900 */
[----:B------:R-:W-:Y:S01]  /*1870*/  IMAD.MOV R14, RZ, RZ, -R0 ;  /* 0x000000ffff0e7224 */ /* 0x000fe200078e0a00 */
[----:B------:R-:W-:Y:S03]  /*1880*/  BSSY.RECONVERGENT B0, `(.L_x_21) ;  /* 0x000001f000007945 */ /* 0x000fe60003800200 */
[----:B------:R-:W-:Y:S01]  /*1890*/  IMAD R17, R2, R14, R17 ;  /* 0x0000000e02117224 */ /* 0x000fe200078e0211 */
[----:B--2---:R-:W-:-:S13]  /*18a0*/  ISETP.NE.AND P2, PT, R12, RZ, PT ;  /* 0x000000ff0c00720c */ /* 0x004fda0003f45270 */
[----:B------:R-:W-:Y:S05]  /*18b0*/  @P2 BRA `(.L_x_22) ;  /* 0x00000000006c2947 */ /* 0x000fea0003800000 */
        /* <DEDUP_REMOVED lines=9> */
[----:B------:R-:W-:Y:S02]  /*1950*/  MOV R20, 0x400 ;  /* 0x0000040000147802 */ /* 0x000fe40000000f00 */
[----:B------:R-:W-:Y:S01]  /*1960*/  MOV R28, 0x1 ;  /* 0x00000001001c7802 */ /* 0x000fe20000000f00 */
        /* <DEDUP_REMOVED lines=15> */
.L_x_23:
[----:B------:R1:W-:Y:S02]  /*1a60*/  STS [R20+0x4], R17 ;  /* 0x0000041114007388 */ /* 0x0003e40000000800 */
.L_x_22:
[----:B------:R-:W-:Y:S05]  /*1a70*/  BSYNC.RECONVERGENT B0 ;  /* 0x0000000000007941 */ /* 0x000fea0003800200 */
.L_x_21:
[----:B------:R-:W-:-:S13]  /*1a80*/  ISETP.NE.AND P2, PT, R22, 0x2, PT ;  /* 0x000000021600780c */ /* 0x000fda0003f45270 */
[----:B------:R-:W-:Y:S05]  /*1a90*/  @!P2 BRA `(.L_x_1) ;  /* 0x0000000000bca947 */ /* 0x000fea0003800000 */
[----:B0-----:R-:W2:Y:S02]  /*1aa0*/  LDG.E R15, desc[UR6][R4.64+0x8] ;  /* 0x00000806040f7981 */ /* 0x001ea4000c1e1900 */
[----:B--2---:R-:W-:-:S05]  /*1ab0*/  IABS R0, R15 ;  /* 0x0000000f00007213 */ /* 0x004fca0000000000 */
[----:B------:R-:W-:-:S04]  /*1ac0*/  IMAD.HI.U32 R8, R8, R0, RZ ;  /* 0x0000000008087227 */ /* 0x000fc800078e00ff */
[----:B------:R-:W-:-:S04]  /*1ad0*/  IMAD.MOV R12, RZ, RZ, -R8 ;  /* 0x000000ffff0c7224 */ /* 0x000fc800078e0a08 */
[----:B------:R-:W-:-:S05]  /*1ae0*/  IMAD R0, R3, R12, R0 ;  /* 0x0000000c03007224 */ /* 0x000fca00078e0200 */
[----:B------:R-:W-:-:S13]  /*1af0*/  ISETP.GT.U32.AND P3, PT, R3, R0, PT ;  /* 0x000000000300720c */ /* 0x000fda0003f64070 */
[----:B------:R-:W-:Y:S01]  /*1b00*/  @!P3 IMAD.IADD R0, R0, 0x1, -R3 ;  /* 0x000000010000b824 */ /* 0x000fe200078e0a03 */
[----:B------:R-:W-:-:S04]  /*1b10*/  @!P3 IADD3 R8, PT, PT, R8, 0x1, RZ ;  /* 0x000000010808b810 */ /* 0x000fc80007ffe0ff */
        /* <DEDUP_REMOVED lines=8> */
[----:B------:R-:W-:-:S05]  /*1ba0*/  IADD3 R3, PT, PT, -R5, RZ, RZ ;  /* 0x000000ff05037210 */ /* 0x000fca0007ffe1ff */
        /* <DEDUP_REMOVED lines=9> */
[----:B-1----:R-:W0:Y:S01]  /*1c40*/  S2R R17, SR_CgaCtaId ;  /* 0x0000000000117919 */ /* 0x002e220000008800 */
        /* <DEDUP_REMOVED lines=19> */
.L_x_24:
[----:B------:R3:W-:Y:S02]  /*1d80*/  STS [R0+0x4], R15 ;  /* 0x0000040f00007388 */ /* 0x0007e40000000800 */
.L_x_1:
[----:B------:R-:W-:Y:S05]  /*1d90*/  BSYNC.RECONVERGENT B2 ;  /* 0x0000000000027941 */ /* 0x000fea0003800200 */
.L_x_0:
[----:B------:R-:W4:Y:S08]  /*1da0*/  S2UR UR5, SR_CgaCtaId ;  /* 0x00000000000579c3 */ /* 0x000f300000008800 */
[----:B------:R-:W-:Y:S06]  /*1db0*/  BAR.SYNC.DEFER_BLOCKING 0x0 ;  /* 0x0000000000007b1d */ /* 0x000fec0000010000 */
[----:B------:R-:W-:-:S02]  /*1dc0*/  UMOV UR4, 0x400 ;  /* 0x0000040000047882 */ /* 0x000fc40000000000 */
[----:B----4-:R-:W-:-:S09]  /*1dd0*/  ULEA UR4, UR5, UR4, 0x18 ;  /* 0x0000000405047291 */ /* 0x010fd2000f8ec0ff */
[----:B-12---:R-:W1:Y:S02]  /*1de0*/  LDS.64 R2, [UR4] ;  /* 0x00000004ff027984 */ /* 0x006e640008000a00 */
[----:B-1----:R-:W-:Y:S02]  /*1df0*/  ISETP.NE.AND P1, PT, R3, RZ, PT ;  /* 0x000000ff0300720c */ /* 0x002fe40003f25270 */
[----:B------:R-:W-:-:S13]  /*1e00*/  ISETP.EQ.AND P2, PT, R2, 0x1, PT ;  /* 0x000000010200780c */ /* 0x000fda0003f42270 */
[----:B------:R-:W-:Y:S05]  /*1e10*/  @!P1 BRA P2, `(.L_x_25) ;  /* 0xffffffe400689947 */ /* 0x000fea000103ffff */
[----:B------:R-:W-:Y:S02]  /*1e20*/  ISETP.NE.OR P0, PT, R26, RZ, !P1 ;  /* 0x000000ff1a00720c */ /* 0x000fe40004f05670 */
[----:B------:R-:W-:-:S11]  /*1e30*/  ISETP.NE.AND P1, PT, R28, RZ, PT ;  /* 0x000000ff1c00720c */ /* 0x000fd60003f25270 */
[----:B------:R-:W1:Y:S01]  /*1e40*/  @!P0 LDC.64 R2, c[0x0][0x3b0] ;  /* 0x0000ec00ff028b82 */ /* 0x000e620000000a00 */
[----:B------:R-:W-:-:S05]  /*1e50*/  @!P0 MOV R5, 0x1 ;  /* 0x0000000100058802 */ /* 0x000fca0000000f00 */
[----:B-1----:R1:W-:Y:S01]  /*1e60*/  @!P0 STG.E desc[UR6][R2.64], R5 ;  /* 0x0000000502008986 */ /* 0x0023e2000c101906 */
[----:B------:R-:W-:Y:S05]  /*1e70*/  @!P1 EXIT ;  /* 0x000000000000994d */ /* 0x000fea0003800000 */
[----:B-1----:R-:W1:Y:S01]  /*1e80*/  LDC.64 R2, c[0x0][0x3a8] ;  /* 0x0000ea00ff027b82 */ /* 0x002e620000000a00 */
[----:B------:R-:W-:-:S05]  /*1e90*/  IMAD.MOV.U32 R5, RZ, RZ, 0x1 ;  /* 0x00000001ff057424 */ /* 0x000fca00078e00ff */
[----:B-1----:R-:W-:Y:S01]  /*1ea0*/  STG.E desc[UR6][R2.64], R5 ;  /* 0x0000000502007986 */ /* 0x002fe2000c101906 */
[----:B------:R-:W-:Y:S05]  /*1eb0*/  EXIT ;  /* 0x000000000000794d */ /* 0x000fea0003800000 */
.L_x_26:
[----:B------:R-:W-:-:S00]  /*1ec0*/  BRA `(.L_x_26) ;  /* 0xfffffffc00fc7947 */ /* 0x000fc0000383ffff */
[----:B------:R-:W-:-:S00]  /*1ed0*/  NOP ;  /* 0x0000000000007918 */ /* 0x000fc00000000000 */
        /* <DEDUP_REMOVED lines=10> */
.L_x_27:


//--------------------- .nv.shared._Z26alternatingGraphPathSearchPiS_S_S_iiS_S_S_S_ --------------------------
	.section	.nv.shared._Z26alternatingGraphPathSearchPiS_S_S_iiS_S_S_S_,"aw",@nobits
	.sectionflags	@""
	.align	4
.nv.shared._Z26alternatingGraphPathSearchPiS_S_S_iiS_S_S_S_:
	.zero		1032


//--------------------- .nv.shared.reserved.0     --------------------------
	.section	.nv.shared.reserved.0,"aw",@nobits
	.weak		__nv_reservedSMEM_offset_0_alias
	.size		__nv_reservedSMEM_offset_0_alias, 0, 64
	.other		__nv_reservedSMEM_offset_0_alias,@"STO_CUDA_RESERVED_SHARED STV_DEFAULT"
__nv_reservedSMEM_offset_0_alias:
	.zero		0
	.zero		64


//--------------------- .nv.constant0._Z26alternatingGraphPathSearchPiS_S_S_iiS_S_S_S_ --------------------------
	.section	.nv.constant0._Z26alternatingGraphPathSearchPiS_S_S_iiS_S_S_S_,"a",@progbits
	.sectionflags	@""
	.align	4
.nv.constant0._Z26alternatingGraphPathSearchPiS_S_S_iiS_S_S_S_:
	.zero		968


//--------------------- SYMBOLS --------------------------

	.type		.nv.reservedSmem.offset0,@object
	.size		.nv.reservedSmem.offset0,0x4
	.type		.nv.reservedSmem.cap,@object
	.size		.nv.reservedSmem.cap,0x4
